//
// Generated by NVIDIA NVVM Compiler
//
// Compiler Build ID: CL-36424714
// Cuda compilation tools, release 13.0, V13.0.88
// Based on NVVM 20.0.0
//

.version 9.0
.target sm_100
.address_size 64

	// .globl	cvi_batch_f32

.visible .entry cvi_batch_f32(
	.param .u64 .ptr .align 1 cvi_batch_f32_param_0,
	.param .u64 .ptr .align 1 cvi_batch_f32_param_1,
	.param .u64 .ptr .align 1 cvi_batch_f32_param_2,
	.param .u64 .ptr .align 1 cvi_batch_f32_param_3,
	.param .u64 .ptr .align 1 cvi_batch_f32_param_4,
	.param .u32 cvi_batch_f32_param_5,
	.param .u32 cvi_batch_f32_param_6,
	.param .u32 cvi_batch_f32_param_7,
	.param .u64 .ptr .align 1 cvi_batch_f32_param_8
)
{
	.reg .pred 	%p<23>;
	.reg .b32 	%r<79>;
	.reg .b32 	%f<113>;
	.reg .b64 	%rd<60>;

	ld.param.u64 	%rd14, [cvi_batch_f32_param_0];
	ld.param.u64 	%rd15, [cvi_batch_f32_param_1];
	ld.param.u64 	%rd11, [cvi_batch_f32_param_2];
	ld.param.u64 	%rd12, [cvi_batch_f32_param_3];
	ld.param.u64 	%rd13, [cvi_batch_f32_param_4];
	ld.param.u32 	%r49, [cvi_batch_f32_param_5];
	ld.param.u32 	%r75, [cvi_batch_f32_param_6];
	ld.param.u32 	%r51, [cvi_batch_f32_param_7];
	ld.param.u64 	%rd16, [cvi_batch_f32_param_8];
	cvta.to.global.u64 	%rd1, %rd16;
	cvta.to.global.u64 	%rd2, %rd15;
	cvta.to.global.u64 	%rd3, %rd14;
	mov.u32 	%r1, %ctaid.x;
	setp.ge.s32 	%p1, %r1, %r51;
	@%p1 bra 	$L__BB0_25;
	cvta.to.global.u64 	%rd17, %rd11;
	cvta.to.global.u64 	%rd18, %rd12;
	cvta.to.global.u64 	%rd19, %rd13;
	mul.wide.u32 	%rd20, %r1, 4;
	add.s64 	%rd21, %rd17, %rd20;
	ld.global.nc.u32 	%r2, [%rd21];
	add.s64 	%rd22, %rd18, %rd20;
	ld.global.nc.f32 	%f1, [%rd22];
	add.s64 	%rd23, %rd19, %rd20;
	ld.global.nc.u32 	%r52, [%rd23];
	setp.lt.s32 	%p2, %r2, 1;
	setp.lt.s32 	%p3, %r75, 0;
	or.pred  	%p4, %p3, %p2;
	setp.ge.s32 	%p5, %r52, %r49;
	or.pred  	%p6, %p4, %p5;
	@%p6 bra 	$L__BB0_25;
	mul.lo.s32 	%r4, %r49, %r1;
	mov.u32 	%r5, %tid.x;
	setp.ge.s32 	%p7, %r5, %r49;
	@%p7 bra 	$L__BB0_5;
	mov.u32 	%r6, %ntid.x;
	mov.u32 	%r65, %r5;
$L__BB0_4:
	add.s32 	%r53, %r65, %r4;
	mul.wide.s32 	%rd24, %r53, 4;
	add.s64 	%rd25, %rd1, %rd24;
	mov.b32 	%r54, 2143289344;
	st.global.u32 	[%rd25], %r54;
	add.s32 	%r65, %r65, %r6;
	setp.lt.s32 	%p8, %r65, %r49;
	@%p8 bra 	$L__BB0_4;
$L__BB0_5:
	bar.sync 	0;
	setp.ne.s32 	%p9, %r5, 0;
	@%p9 bra 	$L__BB0_25;
	mul.wide.u32 	%rd26, %r75, 4;
	add.s64 	%rd27, %rd3, %rd26;
	ld.global.nc.f32 	%f10, [%rd27];
	add.s64 	%rd28, %rd2, %rd26;
	ld.global.nc.f32 	%f11, [%rd28];
	sub.f32 	%f110, %f10, %f11;
	add.s32 	%r9, %r4, %r75;
	mul.wide.s32 	%rd29, %r9, 4;
	add.s64 	%rd30, %rd1, %rd29;
	st.global.f32 	[%rd30], %f110;
	add.s32 	%r67, %r75, 1;
	setp.ge.s32 	%p10, %r67, %r49;
	@%p10 bra 	$L__BB0_19;
	not.b32 	%r55, %r75;
	add.s32 	%r11, %r49, %r55;
	sub.s32 	%r56, %r49, %r75;
	add.s32 	%r57, %r56, -2;
	and.b32  	%r12, %r11, 7;
	setp.lt.u32 	%p11, %r57, 7;
	@%p11 bra 	$L__BB0_11;
	and.b32  	%r58, %r11, -8;
	neg.s32 	%r74, %r58;
	mul.wide.u32 	%rd31, %r67, 4;
	add.s64 	%rd32, %rd31, 16;
	add.s64 	%rd59, %rd3, %rd32;
	add.s64 	%rd58, %rd2, %rd32;
	add.s64 	%rd6, %rd1, 16;
	add.s32 	%r73, %r9, 1;
$L__BB0_9:
	.pragma "nounroll";
	mul.wide.s32 	%rd33, %r73, 4;
	add.s64 	%rd34, %rd6, %rd33;
	ld.global.nc.f32 	%f12, [%rd59+-16];
	ld.global.nc.f32 	%f13, [%rd58+-16];
	sub.f32 	%f14, %f12, %f13;
	sub.f32 	%f15, %f14, %f110;
	fma.rn.f32 	%f16, %f15, %f1, %f110;
	st.global.f32 	[%rd34+-16], %f16;
	ld.global.nc.f32 	%f17, [%rd59+-12];
	ld.global.nc.f32 	%f18, [%rd58+-12];
	sub.f32 	%f19, %f17, %f18;
	sub.f32 	%f20, %f19, %f16;
	fma.rn.f32 	%f21, %f20, %f1, %f16;
	st.global.f32 	[%rd34+-12], %f21;
	ld.global.nc.f32 	%f22, [%rd59+-8];
	ld.global.nc.f32 	%f23, [%rd58+-8];
	sub.f32 	%f24, %f22, %f23;
	sub.f32 	%f25, %f24, %f21;
	fma.rn.f32 	%f26, %f25, %f1, %f21;
	st.global.f32 	[%rd34+-8], %f26;
	ld.global.nc.f32 	%f27, [%rd59+-4];
	ld.global.nc.f32 	%f28, [%rd58+-4];
	sub.f32 	%f29, %f27, %f28;
	sub.f32 	%f30, %f29, %f26;
	fma.rn.f32 	%f31, %f30, %f1, %f26;
	st.global.f32 	[%rd34+-4], %f31;
	ld.global.nc.f32 	%f32, [%rd59];
	ld.global.nc.f32 	%f33, [%rd58];
	sub.f32 	%f34, %f32, %f33;
	sub.f32 	%f35, %f34, %f31;
	fma.rn.f32 	%f36, %f35, %f1, %f31;
	st.global.f32 	[%rd34], %f36;
	ld.global.nc.f32 	%f37, [%rd59+4];
	ld.global.nc.f32 	%f38, [%rd58+4];
	sub.f32 	%f39, %f37, %f38;
	sub.f32 	%f40, %f39, %f36;
	fma.rn.f32 	%f41, %f40, %f1, %f36;
	st.global.f32 	[%rd34+4], %f41;
	ld.global.nc.f32 	%f42, [%rd59+8];
	ld.global.nc.f32 	%f43, [%rd58+8];
	sub.f32 	%f44, %f42, %f43;
	sub.f32 	%f45, %f44, %f41;
	fma.rn.f32 	%f46, %f45, %f1, %f41;
	st.global.f32 	[%rd34+8], %f46;
	ld.global.nc.f32 	%f47, [%rd59+12];
	ld.global.nc.f32 	%f48, [%rd58+12];
	sub.f32 	%f49, %f47, %f48;
	sub.f32 	%f50, %f49, %f46;
	fma.rn.f32 	%f110, %f50, %f1, %f46;
	st.global.f32 	[%rd34+12], %f110;
	add.s32 	%r75, %r75, 8;
	add.s32 	%r74, %r74, 8;
	add.s64 	%rd59, %rd59, 32;
	add.s64 	%rd58, %rd58, 32;
	add.s32 	%r73, %r73, 8;
	setp.eq.s32 	%p12, %r74, 0;
	@%p12 bra 	$L__BB0_10;
	bra.uni 	$L__BB0_9;
$L__BB0_10:
	add.s32 	%r67, %r75, 1;
$L__BB0_11:
	setp.eq.s32 	%p13, %r12, 0;
	@%p13 bra 	$L__BB0_19;
	and.b32  	%r17, %r11, 3;
	setp.lt.u32 	%p14, %r12, 4;
	@%p14 bra 	$L__BB0_14;
	mul.wide.u32 	%rd35, %r67, 4;
	add.s64 	%rd36, %rd3, %rd35;
	ld.global.nc.f32 	%f51, [%rd36];
	add.s64 	%rd37, %rd2, %rd35;
	ld.global.nc.f32 	%f52, [%rd37];
	sub.f32 	%f53, %f51, %f52;
	sub.f32 	%f54, %f53, %f110;
	fma.rn.f32 	%f55, %f54, %f1, %f110;
	add.s32 	%r59, %r67, %r4;
	mul.wide.s32 	%rd38, %r59, 4;
	add.s64 	%rd39, %rd1, %rd38;
	st.global.f32 	[%rd39], %f55;
	ld.global.nc.f32 	%f56, [%rd36+4];
	ld.global.nc.f32 	%f57, [%rd37+4];
	sub.f32 	%f58, %f56, %f57;
	sub.f32 	%f59, %f58, %f55;
	fma.rn.f32 	%f60, %f59, %f1, %f55;
	st.global.f32 	[%rd39+4], %f60;
	ld.global.nc.f32 	%f61, [%rd36+8];
	ld.global.nc.f32 	%f62, [%rd37+8];
	sub.f32 	%f63, %f61, %f62;
	sub.f32 	%f64, %f63, %f60;
	fma.rn.f32 	%f65, %f64, %f1, %f60;
	st.global.f32 	[%rd39+8], %f65;
	ld.global.nc.f32 	%f66, [%rd36+12];
	ld.global.nc.f32 	%f67, [%rd37+12];
	sub.f32 	%f68, %f66, %f67;
	sub.f32 	%f69, %f68, %f65;
	fma.rn.f32 	%f110, %f69, %f1, %f65;
	st.global.f32 	[%rd39+12], %f110;
	add.s32 	%r67, %r67, 4;
$L__BB0_14:
	setp.eq.s32 	%p15, %r17, 0;
	@%p15 bra 	$L__BB0_19;
	setp.eq.s32 	%p16, %r17, 1;
	@%p16 bra 	$L__BB0_17;
	mul.wide.u32 	%rd40, %r67, 4;
	add.s64 	%rd41, %rd3, %rd40;
	ld.global.nc.f32 	%f70, [%rd41];
	add.s64 	%rd42, %rd2, %rd40;
	ld.global.nc.f32 	%f71, [%rd42];
	sub.f32 	%f72, %f70, %f71;
	sub.f32 	%f73, %f72, %f110;
	fma.rn.f32 	%f74, %f73, %f1, %f110;
	add.s32 	%r60, %r67, %r4;
	mul.wide.s32 	%rd43, %r60, 4;
	add.s64 	%rd44, %rd1, %rd43;
	st.global.f32 	[%rd44], %f74;
	ld.global.nc.f32 	%f75, [%rd41+4];
	ld.global.nc.f32 	%f76, [%rd42+4];
	sub.f32 	%f77, %f75, %f76;
	sub.f32 	%f78, %f77, %f74;
	fma.rn.f32 	%f110, %f78, %f1, %f74;
	st.global.f32 	[%rd44+4], %f110;
	add.s32 	%r67, %r67, 2;
$L__BB0_17:
	and.b32  	%r61, %r11, 1;
	setp.eq.b32 	%p17, %r61, 1;
	not.pred 	%p18, %p17;
	@%p18 bra 	$L__BB0_19;
	mul.wide.u32 	%rd45, %r67, 4;
	add.s64 	%rd46, %rd3, %rd45;
	ld.global.nc.f32 	%f79, [%rd46];
	add.s64 	%rd47, %rd2, %rd45;
	ld.global.nc.f32 	%f80, [%rd47];
	sub.f32 	%f81, %f79, %f80;
	sub.f32 	%f82, %f81, %f110;
	fma.rn.f32 	%f83, %f82, %f1, %f110;
	add.s32 	%r62, %r67, %r4;
	mul.wide.s32 	%rd48, %r62, 4;
	add.s64 	%rd49, %rd1, %rd48;
	st.global.f32 	[%rd49], %f83;
$L__BB0_19:
	sub.s32 	%r63, %r49, %r52;
	and.b32  	%r22, %r63, 3;
	setp.eq.s32 	%p19, %r22, 0;
	mov.u32 	%r72, %r52;
	@%p19 bra 	$L__BB0_22;
	add.s32 	%r70, %r52, %r4;
	sub.s32 	%r71, %r70, %r2;
	neg.s32 	%r69, %r22;
	add.s32 	%r72, %r52, %r22;
$L__BB0_21:
	.pragma "nounroll";
	mul.wide.s32 	%rd50, %r71, 4;
	add.s64 	%rd51, %rd1, %rd50;
	mul.wide.s32 	%rd52, %r70, 4;
	add.s64 	%rd53, %rd1, %rd52;
	ld.global.f32 	%f84, [%rd53];
	ld.global.f32 	%f85, [%rd51];
	sub.f32 	%f86, %f84, %f85;
	mul.f32 	%f87, %f86, 0f42C80000;
	div.rn.f32 	%f88, %f87, %f85;
	st.global.f32 	[%rd53], %f88;
	add.s32 	%r71, %r71, 1;
	add.s32 	%r70, %r70, 1;
	add.s32 	%r69, %r69, 1;
	setp.ne.s32 	%p20, %r69, 0;
	@%p20 bra 	$L__BB0_21;
$L__BB0_22:
	sub.s32 	%r64, %r52, %r49;
	setp.gt.u32 	%p21, %r64, -4;
	@%p21 bra 	$L__BB0_25;
	sub.s32 	%r78, %r72, %r49;
	add.s32 	%r77, %r72, %r4;
	sub.s32 	%r76, %r77, %r2;
$L__BB0_24:
	mul.wide.s32 	%rd54, %r77, 4;
	add.s64 	%rd55, %rd1, %rd54;
	ld.global.f32 	%f89, [%rd55];
	mul.wide.s32 	%rd56, %r76, 4;
	add.s64 	%rd57, %rd1, %rd56;
	ld.global.f32 	%f90, [%rd57];
	sub.f32 	%f91, %f89, %f90;
	mul.f32 	%f92, %f91, 0f42C80000;
	div.rn.f32 	%f93, %f92, %f90;
	st.global.f32 	[%rd55], %f93;
	ld.global.f32 	%f94, [%rd55+4];
	ld.global.f32 	%f95, [%rd57+4];
	sub.f32 	%f96, %f94, %f95;
	mul.f32 	%f97, %f96, 0f42C80000;
	div.rn.f32 	%f98, %f97, %f95;
	st.global.f32 	[%rd55+4], %f98;
	ld.global.f32 	%f99, [%rd55+8];
	ld.global.f32 	%f100, [%rd57+8];
	sub.f32 	%f101, %f99, %f100;
	mul.f32 	%f102, %f101, 0f42C80000;
	div.rn.f32 	%f103, %f102, %f100;
	st.global.f32 	[%rd55+8], %f103;
	ld.global.f32 	%f104, [%rd55+12];
	ld.global.f32 	%f105, [%rd57+12];
	sub.f32 	%f106, %f104, %f105;
	mul.f32 	%f107, %f106, 0f42C80000;
	div.rn.f32 	%f108, %f107, %f105;
	st.global.f32 	[%rd55+12], %f108;
	add.s32 	%r78, %r78, 4;
	add.s32 	%r77, %r77, 4;
	add.s32 	%r76, %r76, 4;
	setp.ne.s32 	%p22, %r78, 0;
	@%p22 bra 	$L__BB0_24;
$L__BB0_25:
	ret;

}
	// .globl	cvi_batch_from_range_f32
.visible .entry cvi_batch_from_range_f32(
	.param .u64 .ptr .align 1 cvi_batch_from_range_f32_param_0,
	.param .u64 .ptr .align 1 cvi_batch_from_range_f32_param_1,
	.param .u64 .ptr .align 1 cvi_batch_from_range_f32_param_2,
	.param .u64 .ptr .align 1 cvi_batch_from_range_f32_param_3,
	.param .u32 cvi_batch_from_range_f32_param_4,
	.param .u32 cvi_batch_from_range_f32_param_5,
	.param .u32 cvi_batch_from_range_f32_param_6,
	.param .u64 .ptr .align 1 cvi_batch_from_range_f32_param_7
)
{
	.reg .pred 	%p<23>;
	.reg .b32 	%r<86>;
	.reg .b32 	%f<125>;
	.reg .b64 	%rd<53>;

	ld.param.u64 	%rd13, [cvi_batch_from_range_f32_param_0];
	ld.param.u64 	%rd10, [cvi_batch_from_range_f32_param_1];
	ld.param.u64 	%rd11, [cvi_batch_from_range_f32_param_2];
	ld.param.u64 	%rd12, [cvi_batch_from_range_f32_param_3];
	ld.param.u32 	%r56, [cvi_batch_from_range_f32_param_4];
	ld.param.u32 	%r82, [cvi_batch_from_range_f32_param_5];
	ld.param.u32 	%r58, [cvi_batch_from_range_f32_param_6];
	ld.param.u64 	%rd14, [cvi_batch_from_range_f32_param_7];
	cvta.to.global.u64 	%rd1, %rd14;
	cvta.to.global.u64 	%rd2, %rd13;
	mov.u32 	%r1, %ctaid.x;
	setp.ge.s32 	%p1, %r1, %r58;
	@%p1 bra 	$L__BB1_26;
	cvta.to.global.u64 	%rd15, %rd10;
	cvta.to.global.u64 	%rd16, %rd11;
	cvta.to.global.u64 	%rd17, %rd12;
	mul.wide.u32 	%rd18, %r1, 4;
	add.s64 	%rd19, %rd15, %rd18;
	ld.global.nc.u32 	%r2, [%rd19];
	add.s64 	%rd20, %rd16, %rd18;
	ld.global.nc.f32 	%f1, [%rd20];
	add.s64 	%rd21, %rd17, %rd18;
	ld.global.nc.u32 	%r59, [%rd21];
	setp.lt.s32 	%p2, %r2, 1;
	setp.lt.s32 	%p3, %r82, 0;
	or.pred  	%p4, %p3, %p2;
	setp.ge.s32 	%p5, %r59, %r56;
	or.pred  	%p6, %p4, %p5;
	@%p6 bra 	$L__BB1_26;
	mul.lo.s32 	%r4, %r56, %r1;
	mov.u32 	%r5, %tid.x;
	setp.ge.s32 	%p7, %r5, %r56;
	@%p7 bra 	$L__BB1_5;
	mov.u32 	%r6, %ntid.x;
	mov.u32 	%r70, %r5;
$L__BB1_4:
	add.s32 	%r60, %r70, %r4;
	mul.wide.s32 	%rd22, %r60, 4;
	add.s64 	%rd23, %rd1, %rd22;
	mov.b32 	%r61, 2143289344;
	st.global.u32 	[%rd23], %r61;
	add.s32 	%r70, %r70, %r6;
	setp.lt.s32 	%p8, %r70, %r56;
	@%p8 bra 	$L__BB1_4;
$L__BB1_5:
	bar.sync 	0;
	setp.ne.s32 	%p9, %r5, 0;
	@%p9 bra 	$L__BB1_26;
	mul.wide.u32 	%rd24, %r82, 4;
	add.s64 	%rd25, %rd2, %rd24;
	ld.global.nc.f32 	%f121, [%rd25];
	add.s32 	%r9, %r4, %r82;
	mul.wide.s32 	%rd26, %r9, 4;
	add.s64 	%rd27, %rd1, %rd26;
	st.global.f32 	[%rd27], %f121;
	add.s32 	%r72, %r82, 1;
	setp.ge.s32 	%p10, %r72, %r56;
	@%p10 bra 	$L__BB1_20;
	not.b32 	%r62, %r82;
	add.s32 	%r11, %r56, %r62;
	sub.s32 	%r63, %r56, %r82;
	add.s32 	%r64, %r63, -2;
	and.b32  	%r12, %r11, 15;
	setp.lt.u32 	%p11, %r64, 15;
	@%p11 bra 	$L__BB1_11;
	and.b32  	%r65, %r11, -16;
	neg.s32 	%r81, %r65;
	mul.wide.u32 	%rd28, %r72, 4;
	add.s64 	%rd29, %rd28, %rd2;
	add.s64 	%rd52, %rd29, 32;
	add.s64 	%rd4, %rd1, 32;
	add.s32 	%r80, %r9, 1;
$L__BB1_9:
	.pragma "nounroll";
	mul.wide.s32 	%rd30, %r80, 4;
	add.s64 	%rd31, %rd4, %rd30;
	ld.global.nc.f32 	%f12, [%rd52+-32];
	sub.f32 	%f13, %f12, %f121;
	fma.rn.f32 	%f14, %f13, %f1, %f121;
	st.global.f32 	[%rd31+-32], %f14;
	ld.global.nc.f32 	%f15, [%rd52+-28];
	sub.f32 	%f16, %f15, %f14;
	fma.rn.f32 	%f17, %f16, %f1, %f14;
	st.global.f32 	[%rd31+-28], %f17;
	ld.global.nc.f32 	%f18, [%rd52+-24];
	sub.f32 	%f19, %f18, %f17;
	fma.rn.f32 	%f20, %f19, %f1, %f17;
	st.global.f32 	[%rd31+-24], %f20;
	ld.global.nc.f32 	%f21, [%rd52+-20];
	sub.f32 	%f22, %f21, %f20;
	fma.rn.f32 	%f23, %f22, %f1, %f20;
	st.global.f32 	[%rd31+-20], %f23;
	ld.global.nc.f32 	%f24, [%rd52+-16];
	sub.f32 	%f25, %f24, %f23;
	fma.rn.f32 	%f26, %f25, %f1, %f23;
	st.global.f32 	[%rd31+-16], %f26;
	ld.global.nc.f32 	%f27, [%rd52+-12];
	sub.f32 	%f28, %f27, %f26;
	fma.rn.f32 	%f29, %f28, %f1, %f26;
	st.global.f32 	[%rd31+-12], %f29;
	ld.global.nc.f32 	%f30, [%rd52+-8];
	sub.f32 	%f31, %f30, %f29;
	fma.rn.f32 	%f32, %f31, %f1, %f29;
	st.global.f32 	[%rd31+-8], %f32;
	ld.global.nc.f32 	%f33, [%rd52+-4];
	sub.f32 	%f34, %f33, %f32;
	fma.rn.f32 	%f35, %f34, %f1, %f32;
	st.global.f32 	[%rd31+-4], %f35;
	ld.global.nc.f32 	%f36, [%rd52];
	sub.f32 	%f37, %f36, %f35;
	fma.rn.f32 	%f38, %f37, %f1, %f35;
	st.global.f32 	[%rd31], %f38;
	ld.global.nc.f32 	%f39, [%rd52+4];
	sub.f32 	%f40, %f39, %f38;
	fma.rn.f32 	%f41, %f40, %f1, %f38;
	st.global.f32 	[%rd31+4], %f41;
	ld.global.nc.f32 	%f42, [%rd52+8];
	sub.f32 	%f43, %f42, %f41;
	fma.rn.f32 	%f44, %f43, %f1, %f41;
	st.global.f32 	[%rd31+8], %f44;
	ld.global.nc.f32 	%f45, [%rd52+12];
	sub.f32 	%f46, %f45, %f44;
	fma.rn.f32 	%f47, %f46, %f1, %f44;
	st.global.f32 	[%rd31+12], %f47;
	ld.global.nc.f32 	%f48, [%rd52+16];
	sub.f32 	%f49, %f48, %f47;
	fma.rn.f32 	%f50, %f49, %f1, %f47;
	st.global.f32 	[%rd31+16], %f50;
	ld.global.nc.f32 	%f51, [%rd52+20];
	sub.f32 	%f52, %f51, %f50;
	fma.rn.f32 	%f53, %f52, %f1, %f50;
	st.global.f32 	[%rd31+20], %f53;
	ld.global.nc.f32 	%f54, [%rd52+24];
	sub.f32 	%f55, %f54, %f53;
	fma.rn.f32 	%f56, %f55, %f1, %f53;
	st.global.f32 	[%rd31+24], %f56;
	ld.global.nc.f32 	%f57, [%rd52+28];
	sub.f32 	%f58, %f57, %f56;
	fma.rn.f32 	%f121, %f58, %f1, %f56;
	st.global.f32 	[%rd31+28], %f121;
	add.s32 	%r82, %r82, 16;
	add.s32 	%r81, %r81, 16;
	add.s64 	%rd52, %rd52, 64;
	add.s32 	%r80, %r80, 16;
	setp.eq.s32 	%p12, %r81, 0;
	@%p12 bra 	$L__BB1_10;
	bra.uni 	$L__BB1_9;
$L__BB1_10:
	add.s32 	%r72, %r82, 1;
$L__BB1_11:
	setp.eq.s32 	%p13, %r12, 0;
	@%p13 bra 	$L__BB1_20;
	and.b32  	%r17, %r11, 7;
	setp.lt.u32 	%p14, %r12, 8;
	@%p14 bra 	$L__BB1_14;
	mul.wide.u32 	%rd32, %r72, 4;
	add.s64 	%rd33, %rd2, %rd32;
	ld.global.nc.f32 	%f59, [%rd33];
	sub.f32 	%f60, %f59, %f121;
	fma.rn.f32 	%f61, %f60, %f1, %f121;
	add.s32 	%r66, %r72, %r4;
	mul.wide.s32 	%rd34, %r66, 4;
	add.s64 	%rd35, %rd1, %rd34;
	st.global.f32 	[%rd35], %f61;
	ld.global.nc.f32 	%f62, [%rd33+4];
	sub.f32 	%f63, %f62, %f61;
	fma.rn.f32 	%f64, %f63, %f1, %f61;
	st.global.f32 	[%rd35+4], %f64;
	ld.global.nc.f32 	%f65, [%rd33+8];
	sub.f32 	%f66, %f65, %f64;
	fma.rn.f32 	%f67, %f66, %f1, %f64;
	st.global.f32 	[%rd35+8], %f67;
	ld.global.nc.f32 	%f68, [%rd33+12];
	sub.f32 	%f69, %f68, %f67;
	fma.rn.f32 	%f70, %f69, %f1, %f67;
	st.global.f32 	[%rd35+12], %f70;
	ld.global.nc.f32 	%f71, [%rd33+16];
	sub.f32 	%f72, %f71, %f70;
	fma.rn.f32 	%f73, %f72, %f1, %f70;
	st.global.f32 	[%rd35+16], %f73;
	ld.global.nc.f32 	%f74, [%rd33+20];
	sub.f32 	%f75, %f74, %f73;
	fma.rn.f32 	%f76, %f75, %f1, %f73;
	st.global.f32 	[%rd35+20], %f76;
	ld.global.nc.f32 	%f77, [%rd33+24];
	sub.f32 	%f78, %f77, %f76;
	fma.rn.f32 	%f79, %f78, %f1, %f76;
	st.global.f32 	[%rd35+24], %f79;
	ld.global.nc.f32 	%f80, [%rd33+28];
	sub.f32 	%f81, %f80, %f79;
	fma.rn.f32 	%f121, %f81, %f1, %f79;
	st.global.f32 	[%rd35+28], %f121;
	add.s32 	%r72, %r72, 8;
$L__BB1_14:
	setp.eq.s32 	%p15, %r17, 0;
	@%p15 bra 	$L__BB1_20;
	and.b32  	%r20, %r11, 3;
	setp.lt.u32 	%p16, %r17, 4;
	@%p16 bra 	$L__BB1_17;
	mul.wide.u32 	%rd36, %r72, 4;
	add.s64 	%rd37, %rd2, %rd36;
	ld.global.nc.f32 	%f82, [%rd37];
	sub.f32 	%f83, %f82, %f121;
	fma.rn.f32 	%f84, %f83, %f1, %f121;
	add.s32 	%r67, %r72, %r4;
	mul.wide.s32 	%rd38, %r67, 4;
	add.s64 	%rd39, %rd1, %rd38;
	st.global.f32 	[%rd39], %f84;
	ld.global.nc.f32 	%f85, [%rd37+4];
	sub.f32 	%f86, %f85, %f84;
	fma.rn.f32 	%f87, %f86, %f1, %f84;
	st.global.f32 	[%rd39+4], %f87;
	ld.global.nc.f32 	%f88, [%rd37+8];
	sub.f32 	%f89, %f88, %f87;
	fma.rn.f32 	%f90, %f89, %f1, %f87;
	st.global.f32 	[%rd39+8], %f90;
	ld.global.nc.f32 	%f91, [%rd37+12];
	sub.f32 	%f92, %f91, %f90;
	fma.rn.f32 	%f121, %f92, %f1, %f90;
	st.global.f32 	[%rd39+12], %f121;
	add.s32 	%r72, %r72, 4;
$L__BB1_17:
	setp.eq.s32 	%p17, %r20, 0;
	@%p17 bra 	$L__BB1_20;
	add.s32 	%r75, %r72, %r4;
	mul.wide.u32 	%rd40, %r72, 4;
	add.s64 	%rd51, %rd2, %rd40;
	neg.s32 	%r74, %r20;
$L__BB1_19:
	.pragma "nounroll";
	mul.wide.s32 	%rd41, %r75, 4;
	add.s64 	%rd42, %rd1, %rd41;
	ld.global.nc.f32 	%f93, [%rd51];
	sub.f32 	%f94, %f93, %f121;
	fma.rn.f32 	%f121, %f94, %f1, %f121;
	st.global.f32 	[%rd42], %f121;
	add.s32 	%r75, %r75, 1;
	add.s64 	%rd51, %rd51, 4;
	add.s32 	%r74, %r74, 1;
	setp.ne.s32 	%p18, %r74, 0;
	@%p18 bra 	$L__BB1_19;
$L__BB1_20:
	sub.s32 	%r68, %r56, %r59;
	and.b32  	%r29, %r68, 3;
	setp.eq.s32 	%p19, %r29, 0;
	mov.u32 	%r79, %r59;
	@%p19 bra 	$L__BB1_23;
	add.s32 	%r77, %r59, %r4;
	sub.s32 	%r78, %r77, %r2;
	neg.s32 	%r76, %r29;
	add.s32 	%r79, %r59, %r29;
$L__BB1_22:
	.pragma "nounroll";
	mul.wide.s32 	%rd43, %r78, 4;
	add.s64 	%rd44, %rd1, %rd43;
	mul.wide.s32 	%rd45, %r77, 4;
	add.s64 	%rd46, %rd1, %rd45;
	ld.global.f32 	%f95, [%rd46];
	ld.global.f32 	%f96, [%rd44];
	sub.f32 	%f97, %f95, %f96;
	mul.f32 	%f98, %f97, 0f42C80000;
	div.rn.f32 	%f99, %f98, %f96;
	st.global.f32 	[%rd46], %f99;
	add.s32 	%r78, %r78, 1;
	add.s32 	%r77, %r77, 1;
	add.s32 	%r76, %r76, 1;
	setp.ne.s32 	%p20, %r76, 0;
	@%p20 bra 	$L__BB1_22;
$L__BB1_23:
	sub.s32 	%r69, %r59, %r56;
	setp.gt.u32 	%p21, %r69, -4;
	@%p21 bra 	$L__BB1_26;
	sub.s32 	%r85, %r79, %r56;
	add.s32 	%r84, %r79, %r4;
	sub.s32 	%r83, %r84, %r2;
$L__BB1_25:
	mul.wide.s32 	%rd47, %r84, 4;
	add.s64 	%rd48, %rd1, %rd47;
	ld.global.f32 	%f100, [%rd48];
	mul.wide.s32 	%rd49, %r83, 4;
	add.s64 	%rd50, %rd1, %rd49;
	ld.global.f32 	%f101, [%rd50];
	sub.f32 	%f102, %f100, %f101;
	mul.f32 	%f103, %f102, 0f42C80000;
	div.rn.f32 	%f104, %f103, %f101;
	st.global.f32 	[%rd48], %f104;
	ld.global.f32 	%f105, [%rd48+4];
	ld.global.f32 	%f106, [%rd50+4];
	sub.f32 	%f107, %f105, %f106;
	mul.f32 	%f108, %f107, 0f42C80000;
	div.rn.f32 	%f109, %f108, %f106;
	st.global.f32 	[%rd48+4], %f109;
	ld.global.f32 	%f110, [%rd48+8];
	ld.global.f32 	%f111, [%rd50+8];
	sub.f32 	%f112, %f110, %f111;
	mul.f32 	%f113, %f112, 0f42C80000;
	div.rn.f32 	%f114, %f113, %f111;
	st.global.f32 	[%rd48+8], %f114;
	ld.global.f32 	%f115, [%rd48+12];
	ld.global.f32 	%f116, [%rd50+12];
	sub.f32 	%f117, %f115, %f116;
	mul.f32 	%f118, %f117, 0f42C80000;
	div.rn.f32 	%f119, %f118, %f116;
	st.global.f32 	[%rd48+12], %f119;
	add.s32 	%r85, %r85, 4;
	add.s32 	%r84, %r84, 4;
	add.s32 	%r83, %r83, 4;
	setp.ne.s32 	%p22, %r85, 0;
	@%p22 bra 	$L__BB1_25;
$L__BB1_26:
	ret;

}
	// .globl	cvi_many_series_one_param_f32
.visible .entry cvi_many_series_one_param_f32(
	.param .u64 .ptr .align 1 cvi_many_series_one_param_f32_param_0,
	.param .u64 .ptr .align 1 cvi_many_series_one_param_f32_param_1,
	.param .u64 .ptr .align 1 cvi_many_series_one_param_f32_param_2,
	.param .u32 cvi_many_series_one_param_f32_param_3,
	.param .f32 cvi_many_series_one_param_f32_param_4,
	.param .u32 cvi_many_series_one_param_f32_param_5,
	.param .u32 cvi_many_series_one_param_f32_param_6,
	.param .u64 .ptr .align 1 cvi_many_series_one_param_f32_param_7
)
{
	.reg .pred 	%p<22>;
	.reg .b32 	%r<111>;
	.reg .b32 	%f<61>;
	.reg .b64 	%rd<79>;

	ld.param.u64 	%rd8, [cvi_many_series_one_param_f32_param_0];
	ld.param.u64 	%rd9, [cvi_many_series_one_param_f32_param_1];
	ld.param.u64 	%rd7, [cvi_many_series_one_param_f32_param_2];
	ld.param.u32 	%r61, [cvi_many_series_one_param_f32_param_3];
	ld.param.f32 	%f7, [cvi_many_series_one_param_f32_param_4];
	ld.param.u32 	%r62, [cvi_many_series_one_param_f32_param_5];
	ld.param.u32 	%r63, [cvi_many_series_one_param_f32_param_6];
	ld.param.u64 	%rd10, [cvi_many_series_one_param_f32_param_7];
	cvta.to.global.u64 	%rd1, %rd10;
	cvta.to.global.u64 	%rd2, %rd9;
	cvta.to.global.u64 	%rd3, %rd8;
	min.s32 	%r64, %r61, %r62;
	min.s32 	%r65, %r64, %r63;
	setp.lt.s32 	%p1, %r65, 1;
	@%p1 bra 	$L__BB2_29;
	mov.u32 	%r66, %ctaid.x;
	mov.u32 	%r67, %ntid.x;
	mov.u32 	%r68, %tid.x;
	mad.lo.s32 	%r1, %r66, %r67, %r68;
	setp.ge.s32 	%p2, %r1, %r62;
	@%p2 bra 	$L__BB2_29;
	cvta.to.global.u64 	%rd11, %rd7;
	mul.wide.s32 	%rd12, %r1, 4;
	add.s64 	%rd13, %rd11, %rd12;
	ld.global.nc.u32 	%r2, [%rd13];
	and.b32  	%r3, %r63, 7;
	setp.lt.u32 	%p3, %r63, 8;
	mov.b32 	%r95, 0;
	@%p3 bra 	$L__BB2_5;
	and.b32  	%r70, %r63, 2147483640;
	neg.s32 	%r93, %r70;
	mul.wide.u32 	%rd14, %r62, 12;
	add.s64 	%rd4, %rd1, %rd14;
	mul.wide.u32 	%rd15, %r62, 16;
	add.s64 	%rd5, %rd1, %rd15;
	mul.wide.u32 	%rd16, %r62, 20;
	add.s64 	%rd6, %rd1, %rd16;
	mul.wide.u32 	%rd18, %r62, 4;
	mul.wide.u32 	%rd21, %r62, 8;
	mov.u32 	%r92, %r1;
$L__BB2_4:
	.pragma "nounroll";
	and.b32  	%r95, %r63, 2147483640;
	mul.wide.s32 	%rd17, %r92, 4;
	add.s64 	%rd19, %rd1, %rd17;
	add.s64 	%rd20, %rd19, %rd18;
	add.s64 	%rd22, %rd19, %rd21;
	add.s64 	%rd23, %rd4, %rd17;
	add.s64 	%rd24, %rd5, %rd17;
	add.s64 	%rd25, %rd6, %rd17;
	mul.wide.u32 	%rd26, %r62, 24;
	add.s64 	%rd27, %rd19, %rd26;
	mul.wide.u32 	%rd28, %r62, 28;
	add.s64 	%rd29, %rd19, %rd28;
	mov.b32 	%r71, 2143289344;
	st.global.u32 	[%rd19], %r71;
	st.global.u32 	[%rd20], %r71;
	st.global.u32 	[%rd22], %r71;
	st.global.u32 	[%rd23], %r71;
	st.global.u32 	[%rd24], %r71;
	st.global.u32 	[%rd25], %r71;
	st.global.u32 	[%rd27], %r71;
	st.global.u32 	[%rd29], %r71;
	add.s32 	%r93, %r93, 8;
	shl.b32 	%r72, %r62, 3;
	add.s32 	%r92, %r92, %r72;
	setp.ne.s32 	%p4, %r93, 0;
	@%p4 bra 	$L__BB2_4;
$L__BB2_5:
	setp.eq.s32 	%p5, %r3, 0;
	@%p5 bra 	$L__BB2_13;
	and.b32  	%r11, %r63, 3;
	setp.lt.u32 	%p6, %r3, 4;
	@%p6 bra 	$L__BB2_8;
	mad.lo.s32 	%r73, %r95, %r62, %r1;
	mul.wide.s32 	%rd30, %r73, 4;
	add.s64 	%rd31, %rd1, %rd30;
	mov.b32 	%r74, 2143289344;
	st.global.u32 	[%rd31], %r74;
	mul.wide.u32 	%rd32, %r62, 4;
	add.s64 	%rd33, %rd31, %rd32;
	st.global.u32 	[%rd33], %r74;
	add.s64 	%rd34, %rd33, %rd32;
	st.global.u32 	[%rd34], %r74;
	add.s64 	%rd35, %rd34, %rd32;
	st.global.u32 	[%rd35], %r74;
	add.s32 	%r95, %r95, 4;
$L__BB2_8:
	setp.eq.s32 	%p7, %r11, 0;
	@%p7 bra 	$L__BB2_13;
	setp.eq.s32 	%p8, %r11, 1;
	@%p8 bra 	$L__BB2_11;
	mad.lo.s32 	%r75, %r95, %r62, %r1;
	mul.wide.s32 	%rd36, %r75, 4;
	add.s64 	%rd37, %rd1, %rd36;
	mov.b32 	%r76, 2143289344;
	st.global.u32 	[%rd37], %r76;
	mul.wide.u32 	%rd38, %r62, 4;
	add.s64 	%rd39, %rd37, %rd38;
	st.global.u32 	[%rd39], %r76;
	add.s32 	%r95, %r95, 2;
$L__BB2_11:
	and.b32  	%r77, %r63, 1;
	setp.eq.b32 	%p9, %r77, 1;
	not.pred 	%p10, %p9;
	@%p10 bra 	$L__BB2_13;
	mad.lo.s32 	%r78, %r95, %r62, %r1;
	mul.wide.s32 	%rd40, %r78, 4;
	add.s64 	%rd41, %rd1, %rd40;
	mov.b32 	%r79, 2143289344;
	st.global.u32 	[%rd41], %r79;
$L__BB2_13:
	setp.ge.u32 	%p11, %r2, %r63;
	@%p11 bra 	$L__BB2_29;
	shl.b32 	%r16, %r61, 1;
	add.s32 	%r104, %r16, %r2;
	add.s32 	%r105, %r104, -1;
	setp.ge.u32 	%p12, %r105, %r63;
	@%p12 bra 	$L__BB2_29;
	mad.lo.s32 	%r81, %r2, %r62, %r1;
	mul.wide.s32 	%rd42, %r81, 4;
	add.s64 	%rd43, %rd3, %rd42;
	ld.global.nc.f32 	%f8, [%rd43];
	add.s64 	%rd44, %rd2, %rd42;
	ld.global.nc.f32 	%f9, [%rd44];
	sub.f32 	%f58, %f8, %f9;
	add.s64 	%rd45, %rd1, %rd42;
	st.global.f32 	[%rd45], %f58;
	add.s32 	%r100, %r2, 1;
	setp.ge.u32 	%p13, %r100, %r63;
	@%p13 bra 	$L__BB2_23;
	not.b32 	%r82, %r2;
	add.s32 	%r83, %r63, %r82;
	and.b32  	%r19, %r83, 3;
	setp.eq.s32 	%p14, %r19, 0;
	@%p14 bra 	$L__BB2_20;
	neg.s32 	%r99, %r19;
	mad.lo.s32 	%r97, %r62, %r100, %r1;
	mov.u32 	%r98, %r2;
$L__BB2_18:
	.pragma "nounroll";
	mul.wide.s32 	%rd46, %r97, 4;
	add.s64 	%rd47, %rd3, %rd46;
	ld.global.nc.f32 	%f10, [%rd47];
	add.s64 	%rd48, %rd2, %rd46;
	ld.global.nc.f32 	%f11, [%rd48];
	sub.f32 	%f12, %f10, %f11;
	sub.f32 	%f13, %f12, %f58;
	fma.rn.f32 	%f58, %f13, %f7, %f58;
	add.s64 	%rd49, %rd1, %rd46;
	st.global.f32 	[%rd49], %f58;
	add.s32 	%r99, %r99, 1;
	setp.ne.s32 	%p15, %r99, 0;
	add.s32 	%r98, %r98, 1;
	add.s32 	%r97, %r97, %r62;
	@%p15 bra 	$L__BB2_18;
	add.s32 	%r100, %r98, 1;
$L__BB2_20:
	sub.s32 	%r84, %r63, %r2;
	add.s32 	%r85, %r84, -2;
	setp.lt.u32 	%p16, %r85, 3;
	@%p16 bra 	$L__BB2_23;
	sub.s32 	%r107, %r100, %r63;
	mad.lo.s32 	%r106, %r100, %r62, %r1;
	shl.b32 	%r32, %r62, 2;
	mul.wide.u32 	%rd54, %r62, 4;
$L__BB2_22:
	mul.wide.s32 	%rd50, %r106, 4;
	add.s64 	%rd51, %rd3, %rd50;
	ld.global.nc.f32 	%f14, [%rd51];
	add.s64 	%rd52, %rd2, %rd50;
	ld.global.nc.f32 	%f15, [%rd52];
	sub.f32 	%f16, %f14, %f15;
	sub.f32 	%f17, %f16, %f58;
	fma.rn.f32 	%f18, %f17, %f7, %f58;
	add.s64 	%rd53, %rd1, %rd50;
	st.global.f32 	[%rd53], %f18;
	add.s64 	%rd55, %rd51, %rd54;
	ld.global.nc.f32 	%f19, [%rd55];
	add.s64 	%rd56, %rd52, %rd54;
	ld.global.nc.f32 	%f20, [%rd56];
	sub.f32 	%f21, %f19, %f20;
	sub.f32 	%f22, %f21, %f18;
	fma.rn.f32 	%f23, %f22, %f7, %f18;
	add.s64 	%rd57, %rd53, %rd54;
	st.global.f32 	[%rd57], %f23;
	add.s64 	%rd58, %rd55, %rd54;
	ld.global.nc.f32 	%f24, [%rd58];
	add.s64 	%rd59, %rd56, %rd54;
	ld.global.nc.f32 	%f25, [%rd59];
	sub.f32 	%f26, %f24, %f25;
	sub.f32 	%f27, %f26, %f23;
	fma.rn.f32 	%f28, %f27, %f7, %f23;
	add.s64 	%rd60, %rd57, %rd54;
	st.global.f32 	[%rd60], %f28;
	add.s64 	%rd61, %rd58, %rd54;
	ld.global.nc.f32 	%f29, [%rd61];
	add.s64 	%rd62, %rd59, %rd54;
	ld.global.nc.f32 	%f30, [%rd62];
	sub.f32 	%f31, %f29, %f30;
	sub.f32 	%f32, %f31, %f28;
	fma.rn.f32 	%f58, %f32, %f7, %f28;
	add.s64 	%rd63, %rd60, %rd54;
	st.global.f32 	[%rd63], %f58;
	add.s32 	%r107, %r107, 4;
	add.s32 	%r106, %r106, %r32;
	setp.eq.s32 	%p17, %r107, 0;
	@%p17 bra 	$L__BB2_23;
	bra.uni 	$L__BB2_22;
$L__BB2_23:
	sub.s32 	%r86, %r63, %r104;
	add.s32 	%r87, %r86, 1;
	and.b32  	%r34, %r87, 3;
	setp.eq.s32 	%p18, %r34, 0;
	@%p18 bra 	$L__BB2_26;
	add.s32 	%r88, %r2, %r61;
	add.s32 	%r89, %r88, -1;
	mad.lo.s32 	%r103, %r62, %r89, %r1;
	mad.lo.s32 	%r102, %r62, %r105, %r1;
	neg.s32 	%r101, %r34;
$L__BB2_25:
	.pragma "nounroll";
	mov.u32 	%r105, %r104;
	mul.wide.s32 	%rd64, %r102, 4;
	add.s64 	%rd65, %rd1, %rd64;
	ld.global.f32 	%f33, [%rd65];
	mul.wide.s32 	%rd66, %r103, 4;
	add.s64 	%rd67, %rd1, %rd66;
	ld.global.f32 	%f34, [%rd67];
	sub.f32 	%f35, %f33, %f34;
	mul.f32 	%f36, %f35, 0f42C80000;
	div.rn.f32 	%f37, %f36, %f34;
	st.global.f32 	[%rd65], %f37;
	add.s32 	%r104, %r105, 1;
	add.s32 	%r103, %r103, %r62;
	add.s32 	%r102, %r102, %r62;
	add.s32 	%r101, %r101, 1;
	setp.ne.s32 	%p19, %r101, 0;
	@%p19 bra 	$L__BB2_25;
$L__BB2_26:
	setp.lt.u32 	%p20, %r86, 3;
	@%p20 bra 	$L__BB2_29;
	sub.s32 	%r110, %r105, %r63;
	sub.s32 	%r91, %r105, %r61;
	mad.lo.s32 	%r109, %r62, %r91, %r1;
	shl.b32 	%r49, %r62, 2;
	mad.lo.s32 	%r108, %r105, %r62, %r1;
	mul.wide.u32 	%rd72, %r62, 4;
$L__BB2_28:
	mul.wide.s32 	%rd68, %r108, 4;
	add.s64 	%rd69, %rd1, %rd68;
	ld.global.f32 	%f38, [%rd69];
	mul.wide.s32 	%rd70, %r109, 4;
	add.s64 	%rd71, %rd1, %rd70;
	ld.global.f32 	%f39, [%rd71];
	sub.f32 	%f40, %f38, %f39;
	mul.f32 	%f41, %f40, 0f42C80000;
	div.rn.f32 	%f42, %f41, %f39;
	st.global.f32 	[%rd69], %f42;
	add.s64 	%rd73, %rd69, %rd72;
	ld.global.f32 	%f43, [%rd73];
	add.s64 	%rd74, %rd71, %rd72;
	ld.global.f32 	%f44, [%rd74];
	sub.f32 	%f45, %f43, %f44;
	mul.f32 	%f46, %f45, 0f42C80000;
	div.rn.f32 	%f47, %f46, %f44;
	st.global.f32 	[%rd73], %f47;
	add.s64 	%rd75, %rd73, %rd72;
	ld.global.f32 	%f48, [%rd75];
	add.s64 	%rd76, %rd74, %rd72;
	ld.global.f32 	%f49, [%rd76];
	sub.f32 	%f50, %f48, %f49;
	mul.f32 	%f51, %f50, 0f42C80000;
	div.rn.f32 	%f52, %f51, %f49;
	st.global.f32 	[%rd75], %f52;
	add.s64 	%rd77, %rd75, %rd72;
	ld.global.f32 	%f53, [%rd77];
	add.s64 	%rd78, %rd76, %rd72;
	ld.global.f32 	%f54, [%rd78];
	sub.f32 	%f55, %f53, %f54;
	mul.f32 	%f56, %f55, 0f42C80000;
	div.rn.f32 	%f57, %f56, %f54;
	st.global.f32 	[%rd77], %f57;
	add.s32 	%r110, %r110, 4;
	add.s32 	%r109, %r109, %r49;
	add.s32 	%r108, %r108, %r49;
	setp.ne.s32 	%p21, %r110, 0;
	@%p21 bra 	$L__BB2_28;
$L__BB2_29:
	ret;

}


// ===== COMPILED SASS (sm_100) =====

	.target	sm_100

	.elftype	@"ET_EXEC"


//--------------------- .note.nv.tkinfo           --------------------------
	.section	.note.nv.tkinfo,"",@"SHT_NOTE"
	.sectionflags	@"SHF_NOTE_NV_TKINFO"
	.tkinfo
        /*0018*/ 	.word	0x00000002
        /*0030*/ 	.string	""
        /*0030*/ 	.string	"ptxas"
        /*0030*/ 	.string	"Cuda compilation tools, release 13.0, V13.0.88"
        /*0030*/ 	.string	"Build cuda_13.0.r13.0/compiler.36424714_0"
        /*0030*/ 	.string	"-arch sm_100 -m 64 "



//--------------------- .note.nv.cuinfo           --------------------------
	.section	.note.nv.cuinfo,"",@"SHT_NOTE"
	.sectionflags	@"SHF_NOTE_NV_CUINFO"
        /*0018*/ 	.short	0x0002
        /*001a*/ 	.short	0x0064
        /*001c*/ 	.short	0x0082
	.zero		2


//--------------------- .nv.info                  --------------------------
	.section	.nv.info,"",@"SHT_CUDA_INFO"
	.align	4


	//----- nvinfo : EIATTR_REGCOUNT
	.align		4
        /*0000*/ 	.byte	0x04, 0x2f
        /*0002*/ 	.short	(.L_1 - .L_0)
	.align		4
.L_0:
        /*0004*/ 	.word	index@(cvi_batch_f32)
        /*0008*/ 	.word	0x00000020


	//----- nvinfo : EIATTR_FRAME_SIZE
	.align		4
.L_1:
        /*000c*/ 	.byte	0x04, 0x11
        /*000e*/ 	.short	(.L_3 - .L_2)
	.align		4
.L_2:
        /*0010*/ 	.word	index@($__internal_2_$__cuda_sm3x_div_rn_noftz_f32_slowpath)
        /*0014*/ 	.word	0x00000000


	//----- nvinfo : EIATTR_FRAME_SIZE
	.align		4
.L_3:
        /*0018*/ 	.byte	0x04, 0x11
        /*001a*/ 	.short	(.L_5 - .L_4)
	.align		4
.L_4:
        /*001c*/ 	.word	index@(cvi_batch_f32)
        /*0020*/ 	.word	0x00000000


	//----- nvinfo : EIATTR_REGCOUNT
	.align		4
.L_5:
        /*0024*/ 	.byte	0x04, 0x2f
        /*0026*/ 	.short	(.L_7 - .L_6)
	.align		4
.L_6:
        /*0028*/ 	.word	index@(cvi_batch_from_range_f32)
        /*002c*/ 	.word	0x00000020


	//----- nvinfo : EIATTR_FRAME_SIZE
	.align		4
.L_7:
        /*0030*/ 	.byte	0x04, 0x11
        /*0032*/ 	.short	(.L_9 - .L_8)
	.align		4
.L_8:
        /*0034*/ 	.word	index@($__internal_1_$__cuda_sm3x_div_rn_noftz_f32_slowpath)
        /*0038*/ 	.word	0x00000000


	//----- nvinfo : EIATTR_FRAME_SIZE
	.align		4
.L_9:
        /*003c*/ 	.byte	0x04, 0x11
        /*003e*/ 	.short	(.L_11 - .L_10)
	.align		4
.L_10:
        /*0040*/ 	.word	index@(cvi_batch_from_range_f32)
        /*0044*/ 	.word	0x00000000


	//----- nvinfo : EIATTR_REGCOUNT
	.align		4
.L_11:
        /*0048*/ 	.byte	0x04, 0x2f
        /*004a*/ 	.short	(.L_13 - .L_12)
	.align		4
.L_12:
        /*004c*/ 	.word	index@(cvi_many_series_one_param_f32)
        /*0050*/ 	.word	0x00000020


	//----- nvinfo : EIATTR_FRAME_SIZE
	.align		4
.L_13:
        /*0054*/ 	.byte	0x04, 0x11
        /*0056*/ 	.short	(.L_15 - .L_14)
	.align		4
.L_14:
        /*0058*/ 	.word	index@($__internal_0_$__cuda_sm3x_div_rn_noftz_f32_slowpath)
        /*005c*/ 	.word	0x00000000


	//----- nvinfo : EIATTR_FRAME_SIZE
	.align		4
.L_15:
        /*0060*/ 	.byte	0x04, 0x11
        /*0062*/ 	.short	(.L_17 - .L_16)
	.align		4
.L_16:
        /*0064*/ 	.word	index@(cvi_many_series_one_param_f32)
        /*0068*/ 	.word	0x00000000


	//----- nvinfo : EIATTR_MIN_STACK_SIZE
	.align		4
.L_17:
        /*006c*/ 	.byte	0x04, 0x12
        /*006e*/ 	.short	(.L_19 - .L_18)
	.align		4
.L_18:
        /*0070*/ 	.word	index@(cvi_many_series_one_param_f32)
        /*0074*/ 	.word	0x00000000


	//----- nvinfo : EIATTR_MIN_STACK_SIZE
	.align		4
.L_19:
        /*0078*/ 	.byte	0x04, 0x12
        /*007a*/ 	.short	(.L_21 - .L_20)
	.align		4
.L_20:
        /*007c*/ 	.word	index@(cvi_batch_from_range_f32)
        /*0080*/ 	.word	0x00000000


	//----- nvinfo : EIATTR_MIN_STACK_SIZE
	.align		4
.L_21:
        /*0084*/ 	.byte	0x04, 0x12
        /*0086*/ 	.short	(.L_23 - .L_22)
	.align		4
.L_22:
        /*0088*/ 	.word	index@(cvi_batch_f32)
        /*008c*/ 	.word	0x00000000
.L_23:


//--------------------- .nv.compat                --------------------------
	.section	.nv.compat,"",@"SHT_CUDA_COMPAT_INFO"
	.align	4
        /*0000*/ 	.byte	0x02, 0x09, 0x00, 0x00, 0x02, 0x02, 0x01, 0x00, 0x02, 0x05, 0x05, 0x00, 0x03, 0x07, 0x01, 0x01
        /*0010*/ 	.byte	0x02, 0x03, 0x00, 0x00, 0x02, 0x06, 0x01, 0x00, 0x04, 0x0b, 0x08, 0x00, 0x01, 0x00, 0x00, 0x00
        /*0020*/ 	.byte	0x00, 0x00, 0x00, 0x00


//--------------------- .nv.info.cvi_many_series_one_param_f32 --------------------------
	.section	.nv.info.cvi_many_series_one_param_f32,"",@"SHT_CUDA_INFO"
	.sectionflags	@""
	.align	4


	//----- nvinfo : EIATTR_CUDA_API_VERSION
	.align		4
        /*0000*/ 	.byte	0x04, 0x37
        /*0002*/ 	.short	(.L_25 - .L_24)
.L_24:
        /*0004*/ 	.word	0x00000082


	//----- nvinfo : EIATTR_KPARAM_INFO
	.align		4
.L_25:
        /*0008*/ 	.byte	0x04, 0x17
        /*000a*/ 	.short	(.L_27 - .L_26)
.L_26:
        /*000c*/ 	.word	0x00000000
        /*0010*/ 	.short	0x0007
        /*0012*/ 	.short	0x0028
        /*0014*/ 	.byte	0x00, 0xf5, 0x21, 0x00


	//----- nvinfo : EIATTR_KPARAM_INFO
	.align		4
.L_27:
        /*0018*/ 	.byte	0x04, 0x17
        /*001a*/ 	.short	(.L_29 - .L_28)
.L_28:
        /*001c*/ 	.word	0x00000000
        /*0020*/ 	.short	0x0006
        /*0022*/ 	.short	0x0024
        /*0024*/ 	.byte	0x00, 0xf0, 0x11, 0x00


	//----- nvinfo : EIATTR_KPARAM_INFO
	.align		4
.L_29:
        /*0028*/ 	.byte	0x04, 0x17
        /*002a*/ 	.short	(.L_31 - .L_30)
.L_30:
        /*002c*/ 	.word	0x00000000
        /*0030*/ 	.short	0x0005
        /*0032*/ 	.short	0x0020
        /*0034*/ 	.byte	0x00, 0xf0, 0x11, 0x00


	//----- nvinfo : EIATTR_KPARAM_INFO
	.align		4
.L_31:
        /*0038*/ 	.byte	0x04, 0x17
        /*003a*/ 	.short	(.L_33 - .L_32)
.L_32:
        /*003c*/ 	.word	0x00000000
        /*0040*/ 	.short	0x0004
        /*0042*/ 	.short	0x001c
        /*0044*/ 	.byte	0x00, 0xf0, 0x11, 0x00


	//----- nvinfo : EIATTR_KPARAM_INFO
	.align		4
.L_33:
        /*0048*/ 	.byte	0x04, 0x17
        /*004a*/ 	.short	(.L_35 - .L_34)
.L_34:
        /*004c*/ 	.word	0x00000000
        /*0050*/ 	.short	0x0003
        /*0052*/ 	.short	0x0018
        /*0054*/ 	.byte	0x00, 0xf0, 0x11, 0x00


	//----- nvinfo : EIATTR_KPARAM_INFO
	.align		4
.L_35:
        /*0058*/ 	.byte	0x04, 0x17
        /*005a*/ 	.short	(.L_37 - .L_36)
.L_36:
        /*005c*/ 	.word	0x00000000
        /*0060*/ 	.short	0x0002
        /*0062*/ 	.short	0x0010
        /*0064*/ 	.byte	0x00, 0xf5, 0x21, 0x00


	//----- nvinfo : EIATTR_KPARAM_INFO
	.align		4
.L_37:
        /*0068*/ 	.byte	0x04, 0x17
        /*006a*/ 	.short	(.L_39 - .L_38)
.L_38:
        /*006c*/ 	.word	0x00000000
        /*0070*/ 	.short	0x0001
        /*0072*/ 	.short	0x0008
        /*0074*/ 	.byte	0x00, 0xf5, 0x21, 0x00


	//----- nvinfo : EIATTR_KPARAM_INFO
	.align		4
.L_39:
        /*0078*/ 	.byte	0x04, 0x17
        /*007a*/ 	.short	(.L_41 - .L_40)
.L_40:
        /*007c*/ 	.word	0x00000000
        /*0080*/ 	.short	0x0000
        /*0082*/ 	.short	0x0000
        /*0084*/ 	.byte	0x00, 0xf5, 0x21, 0x00


	//----- nvinfo : EIATTR_SPARSE_MMA_MASK
	.align		4
.L_41:
        /*0088*/ 	.byte	0x03, 0x50
        /*008a*/ 	.short	0x0000


	//----- nvinfo : EIATTR_MAXREG_COUNT
	.align		4
        /*008c*/ 	.byte	0x03, 0x1b
        /*008e*/ 	.short	0x00ff


	//----- nvinfo : EIATTR_MERCURY_ISA_VERSION
	.align		4
        /*0090*/ 	.byte	0x03, 0x5f
        /*0092*/ 	.short	0x0101


	//----- nvinfo : EIATTR_VRC_CTA_INIT_COUNT
	.align		4
        /*0094*/ 	.byte	0x02, 0x4a
	.zero		1
	.zero		1


	//----- nvinfo : EIATTR_EXIT_INSTR_OFFSETS
	.align		4
        /*0098*/ 	.byte	0x04, 0x1c
        /*009a*/ 	.short	(.L_43 - .L_42)


	//   ....[0]....
.L_42:
        /*009c*/ 	.word	0x00000050


	//   ....[1]....
        /*00a0*/ 	.word	0x000000b0


	//   ....[2]....
        /*00a4*/ 	.word	0x00000560


	//   ....[3]....
        /*00a8*/ 	.word	0x000005a0


	//   ....[4]....
        /*00ac*/ 	.word	0x00000df0


	//   ....[5]....
        /*00b0*/ 	.word	0x000013d0


	//----- nvinfo : EIATTR_CRS_STACK_SIZE
	.align		4
.L_43:
        /*00b4*/ 	.byte	0x04, 0x1e
        /*00b6*/ 	.short	(.L_45 - .L_44)
.L_44:
        /*00b8*/ 	.word	0x00000000


	//----- nvinfo : EIATTR_CBANK_PARAM_SIZE
	.align		4
.L_45:
        /*00bc*/ 	.byte	0x03, 0x19
        /*00be*/ 	.short	0x0030


	//----- nvinfo : EIATTR_PARAM_CBANK
	.align		4
        /*00c0*/ 	.byte	0x04, 0x0a
        /*00c2*/ 	.short	(.L_47 - .L_46)
	.align		4
.L_46:
        /*00c4*/ 	.word	index@(.nv.constant0.cvi_many_series_one_param_f32)
        /*00c8*/ 	.short	0x0380
        /*00ca*/ 	.short	0x0030


	//----- nvinfo : EIATTR_SW_WAR
	.align		4
.L_47:
        /*00cc*/ 	.byte	0x04, 0x36
        /*00ce*/ 	.short	(.L_49 - .L_48)
.L_48:
        /*00d0*/ 	.word	0x00000008
.L_49:


//--------------------- .nv.info.cvi_batch_from_range_f32 --------------------------
	.section	.nv.info.cvi_batch_from_range_f32,"",@"SHT_CUDA_INFO"
	.sectionflags	@""
	.align	4


	//----- nvinfo : EIATTR_CUDA_API_VERSION
	.align		4
        /*0000*/ 	.byte	0x04, 0x37
        /*0002*/ 	.short	(.L_51 - .L_50)
.L_50:
        /*0004*/ 	.word	0x00000082


	//----- nvinfo : EIATTR_KPARAM_INFO
	.align		4
.L_51:
        /*0008*/ 	.byte	0x04, 0x17
        /*000a*/ 	.short	(.L_53 - .L_52)
.L_52:
        /*000c*/ 	.word	0x00000000
        /*0010*/ 	.short	0x0007
        /*0012*/ 	.short	0x0030
        /*0014*/ 	.byte	0x00, 0xf5, 0x21, 0x00


	//----- nvinfo : EIATTR_KPARAM_INFO
	.align		4
.L_53:
        /*0018*/ 	.byte	0x04, 0x17
        /*001a*/ 	.short	(.L_55 - .L_54)
.L_54:
        /*001c*/ 	.word	0x00000000
        /*0020*/ 	.short	0x0006
        /*0022*/ 	.short	0x0028
        /*0024*/ 	.byte	0x00, 0xf0, 0x11, 0x00


	//----- nvinfo : EIATTR_KPARAM_INFO
	.align		4
.L_55:
        /*0028*/ 	.byte	0x04, 0x17
        /*002a*/ 	.short	(.L_57 - .L_56)
.L_56:
        /*002c*/ 	.word	0x00000000
        /*0030*/ 	.short	0x0005
        /*0032*/ 	.short	0x0024
        /*0034*/ 	.byte	0x00, 0xf0, 0x11, 0x00


	//----- nvinfo : EIATTR_KPARAM_INFO
	.align		4
.L_57:
        /*0038*/ 	.byte	0x04, 0x17
        /*003a*/ 	.short	(.L_59 - .L_58)
.L_58:
        /*003c*/ 	.word	0x00000000
        /*0040*/ 	.short	0x0004
        /*0042*/ 	.short	0x0020
        /*0044*/ 	.byte	0x00, 0xf0, 0x11, 0x00


	//----- nvinfo : EIATTR_KPARAM_INFO
	.align		4
.L_59:
        /*0048*/ 	.byte	0x04, 0x17
        /*004a*/ 	.short	(.L_61 - .L_60)
.L_60:
        /*004c*/ 	.word	0x00000000
        /*0050*/ 	.short	0x0003
        /*0052*/ 	.short	0x0018
        /*0054*/ 	.byte	0x00, 0xf5, 0x21, 0x00


	//----- nvinfo : EIATTR_KPARAM_INFO
	.align		4
.L_61:
        /*0058*/ 	.byte	0x04, 0x17
        /*005a*/ 	.short	(.L_63 - .L_62)
.L_62:
        /*005c*/ 	.word	0x00000000
        /*0060*/ 	.short	0x0002
        /*0062*/ 	.short	0x0010
        /*0064*/ 	.byte	0x00, 0xf5, 0x21, 0x00


	//----- nvinfo : EIATTR_KPARAM_INFO
	.align		4
.L_63:
        /*0068*/ 	.byte	0x04, 0x17
        /*006a*/ 	.short	(.L_65 - .L_64)
.L_64:
        /*006c*/ 	.word	0x00000000
        /*0070*/ 	.short	0x0001
        /*0072*/ 	.short	0x0008
        /*0074*/ 	.byte	0x00, 0xf5, 0x21, 0x00


	//----- nvinfo : EIATTR_KPARAM_INFO
	.align		4
.L_65:
        /*0078*/ 	.byte	0x04, 0x17
        /*007a*/ 	.short	(.L_67 - .L_66)
.L_66:
        /*007c*/ 	.word	0x00000000
        /*0080*/ 	.short	0x0000
        /*0082*/ 	.short	0x0000
        /*0084*/ 	.byte	0x00, 0xf5, 0x21, 0x00


	//----- nvinfo : EIATTR_SPARSE_MMA_MASK
	.align		4
.L_67:
        /*0088*/ 	.byte	0x03, 0x50
        /*008a*/ 	.short	0x0000


	//----- nvinfo : EIATTR_MAXREG_COUNT
	.align		4
        /*008c*/ 	.byte	0x03, 0x1b
        /*008e*/ 	.short	0x00ff


	//----- nvinfo : EIATTR_NUM_BARRIERS
	.align		4
        /*0090*/ 	.byte	0x02, 0x4c
        /*0092*/ 	.byte	0x01
	.zero		1


	//----- nvinfo : EIATTR_MERCURY_ISA_VERSION
	.align		4
        /*0094*/ 	.byte	0x03, 0x5f
        /*0096*/ 	.short	0x0101


	//----- nvinfo : EIATTR_VRC_CTA_INIT_COUNT
	.align		4
        /*0098*/ 	.byte	0x02, 0x4a
	.zero		1
	.zero		1


	//----- nvinfo : EIATTR_EXIT_INSTR_OFFSETS
	.align		4
        /*009c*/ 	.byte	0x04, 0x1c
        /*009e*/ 	.short	(.L_69 - .L_68)


	//   ....[0]....
.L_68:
        /*00a0*/ 	.word	0x00000040


	//   ....[1]....
        /*00a4*/ 	.word	0x00000100


	//   ....[2]....
        /*00a8*/ 	.word	0x00000210


	//   ....[3]....
        /*00ac*/ 	.word	0x000010d0


	//   ....[4]....
        /*00b0*/ 	.word	0x000015b0


	//----- nvinfo : EIATTR_CRS_STACK_SIZE
	.align		4
.L_69:
        /*00b4*/ 	.byte	0x04, 0x1e
        /*00b6*/ 	.short	(.L_71 - .L_70)
.L_70:
        /*00b8*/ 	.word	0x00000000


	//----- nvinfo : EIATTR_CBANK_PARAM_SIZE
	.align		4
.L_71:
        /*00bc*/ 	.byte	0x03, 0x19
        /*00be*/ 	.short	0x0038


	//----- nvinfo : EIATTR_PARAM_CBANK
	.align		4
        /*00c0*/ 	.byte	0x04, 0x0a
        /*00c2*/ 	.short	(.L_73 - .L_72)
	.align		4
.L_72:
        /*00c4*/ 	.word	index@(.nv.constant0.cvi_batch_from_range_f32)
        /*00c8*/ 	.short	0x0380
        /*00ca*/ 	.short	0x0038


	//----- nvinfo : EIATTR_SW_WAR
	.align		4
.L_73:
        /*00cc*/ 	.byte	0x04, 0x36
        /*00ce*/ 	.short	(.L_75 - .L_74)
.L_74:
        /*00d0*/ 	.word	0x00000008
.L_75:


//--------------------- .nv.info.cvi_batch_f32    --------------------------
	.section	.nv.info.cvi_batch_f32,"",@"SHT_CUDA_INFO"
	.sectionflags	@""
	.align	4


	//----- nvinfo : EIATTR_CUDA_API_VERSION
	.align		4
        /*0000*/ 	.byte	0x04, 0x37
        /*0002*/ 	.short	(.L_77 - .L_76)
.L_76:
        /*0004*/ 	.word	0x00000082


	//----- nvinfo : EIATTR_KPARAM_INFO
	.align		4
.L_77:
        /*0008*/ 	.byte	0x04, 0x17
        /*000a*/ 	.short	(.L_79 - .L_78)
.L_78:
        /*000c*/ 	.word	0x00000000
        /*0010*/ 	.short	0x0008
        /*0012*/ 	.short	0x0038
        /*0014*/ 	.byte	0x00, 0xf5, 0x21, 0x00


	//----- nvinfo : EIATTR_KPARAM_INFO
	.align		4
.L_79:
        /*0018*/ 	.byte	0x04, 0x17
        /*001a*/ 	.short	(.L_81 - .L_80)
.L_80:
        /*001c*/ 	.word	0x00000000
        /*0020*/ 	.short	0x0007
        /*0022*/ 	.short	0x0030
        /*0024*/ 	.byte	0x00, 0xf0, 0x11, 0x00


	//----- nvinfo : EIATTR_KPARAM_INFO
	.align		4
.L_81:
        /*0028*/ 	.byte	0x04, 0x17
        /*002a*/ 	.short	(.L_83 - .L_82)
.L_82:
        /*002c*/ 	.word	0x00000000
        /*0030*/ 	.short	0x0006
        /*0032*/ 	.short	0x002c
        /*0034*/ 	.byte	0x00, 0xf0, 0x11, 0x00


	//----- nvinfo : EIATTR_KPARAM_INFO
	.align		4
.L_83:
        /*0038*/ 	.byte	0x04, 0x17
        /*003a*/ 	.short	(.L_85 - .L_84)
.L_84:
        /*003c*/ 	.word	0x00000000
        /*0040*/ 	.short	0x0005
        /*0042*/ 	.short	0x0028
        /*0044*/ 	.byte	0x00, 0xf0, 0x11, 0x00


	//----- nvinfo : EIATTR_KPARAM_INFO
	.align		4
.L_85:
        /*0048*/ 	.byte	0x04, 0x17
        /*004a*/ 	.short	(.L_87 - .L_86)
.L_86:
        /*004c*/ 	.word	0x00000000
        /*0050*/ 	.short	0x0004
        /*0052*/ 	.short	0x0020
        /*0054*/ 	.byte	0x00, 0xf5, 0x21, 0x00


	//----- nvinfo : EIATTR_KPARAM_INFO
	.align		4
.L_87:
        /*0058*/ 	.byte	0x04, 0x17
        /*005a*/ 	.short	(.L_89 - .L_88)
.L_88:
        /*005c*/ 	.word	0x00000000
        /*0060*/ 	.short	0x0003
        /*0062*/ 	.short	0x0018
        /*0064*/ 	.byte	0x00, 0xf5, 0x21, 0x00


	//----- nvinfo : EIATTR_KPARAM_INFO
	.align		4
.L_89:
        /*0068*/ 	.byte	0x04, 0x17
        /*006a*/ 	.short	(.L_91 - .L_90)
.L_90:
        /*006c*/ 	.word	0x00000000
        /*0070*/ 	.short	0x0002
        /*0072*/ 	.short	0x0010
        /*0074*/ 	.byte	0x00, 0xf5, 0x21, 0x00


	//----- nvinfo : EIATTR_KPARAM_INFO
	.align		4
.L_91:
        /*0078*/ 	.byte	0x04, 0x17
        /*007a*/ 	.short	(.L_93 - .L_92)
.L_92:
        /*007c*/ 	.word	0x00000000
        /*0080*/ 	.short	0x0001
        /*0082*/ 	.short	0x0008
        /*0084*/ 	.byte	0x00, 0xf5, 0x21, 0x00


	//----- nvinfo : EIATTR_KPARAM_INFO
	.align		4
.L_93:
        /*0088*/ 	.byte	0x04, 0x17
        /*008a*/ 	.short	(.L_95 - .L_94)
.L_94:
        /*008c*/ 	.word	0x00000000
        /*0090*/ 	.short	0x0000
        /*0092*/ 	.short	0x0000
        /*0094*/ 	.byte	0x00, 0xf5, 0x21, 0x00


	//----- nvinfo : EIATTR_SPARSE_MMA_MASK
	.align		4
.L_95:
        /*0098*/ 	.byte	0x03, 0x50
        /*009a*/ 	.short	0x0000


	//----- nvinfo : EIATTR_MAXREG_COUNT
	.align		4
        /*009c*/ 	.byte	0x03, 0x1b
        /*009e*/ 	.short	0x00ff


	//----- nvinfo : EIATTR_NUM_BARRIERS
	.align		4
        /*00a0*/ 	.byte	0x02, 0x4c
        /*00a2*/ 	.byte	0x01
	.zero		1


	//----- nvinfo : EIATTR_MERCURY_ISA_VERSION
	.align		4
        /*00a4*/ 	.byte	0x03, 0x5f
        /*00a6*/ 	.short	0x0101


	//----- nvinfo : EIATTR_VRC_CTA_INIT_COUNT
	.align		4
        /*00a8*/ 	.byte	0x02, 0x4a
	.zero		1
	.zero		1


	//----- nvinfo : EIATTR_EXIT_INSTR_OFFSETS
	.align		4
        /*00ac*/ 	.byte	0x04, 0x1c
        /*00ae*/ 	.short	(.L_97 - .L_96)


	//   ....[0]....
.L_96:
        /*00b0*/ 	.word	0x00000040


	//   ....[1]....
        /*00b4*/ 	.word	0x00000100


	//   ....[2]....
        /*00b8*/ 	.word	0x00000220


	//   ....[3]....
        /*00bc*/ 	.word	0x00000fb0


	//   ....[4]....
        /*00c0*/ 	.word	0x00001490


	//----- nvinfo : EIATTR_CRS_STACK_SIZE
	.align		4
.L_97:
        /*00c4*/ 	.byte	0x04, 0x1e
        /*00c6*/ 	.short	(.L_99 - .L_98)
.L_98:
        /*00c8*/ 	.word	0x00000000


	//----- nvinfo : EIATTR_CBANK_PARAM_SIZE
	.align		4
.L_99:
        /*00cc*/ 	.byte	0x03, 0x19
        /*00ce*/ 	.short	0x0040


	//----- nvinfo : EIATTR_PARAM_CBANK
	.align		4
        /*00d0*/ 	.byte	0x04, 0x0a
        /*00d2*/ 	.short	(.L_101 - .L_100)
	.align		4
.L_100:
        /*00d4*/ 	.word	index@(.nv.constant0.cvi_batch_f32)
        /*00d8*/ 	.short	0x0380
        /*00da*/ 	.short	0x0040


	//----- nvinfo : EIATTR_SW_WAR
	.align		4
.L_101:
        /*00dc*/ 	.byte	0x04, 0x36
        /*00de*/ 	.short	(.L_103 - .L_102)
.L_102:
        /*00e0*/ 	.word	0x00000008
.L_103:


//--------------------- .nv.callgraph             --------------------------
	.section	.nv.callgraph,"",@"SHT_CUDA_CALLGRAPH"
	.align	4
	.sectionentsize	8
	.align		4
        /*0000*/ 	.word	0x00000000
	.align		4
        /*0004*/ 	.word	0xffffffff
	.align		4
        /*0008*/ 	.word	0x00000000
	.align		4
        /*000c*/ 	.word	0xfffffffe
	.align		4
        /*0010*/ 	.word	0x00000000
	.align		4
        /*0014*/ 	.word	0xfffffffd
	.align		4
        /*0018*/ 	.word	0x00000000
	.align		4
        /*001c*/ 	.word	0xfffffffc


//--------------------- .text.cvi_many_series_one_param_f32 --------------------------
	.section	.text.cvi_many_series_one_param_f32,"ax",@progbits
	.align	128
        .global         cvi_many_series_one_param_f32
        .type           cvi_many_series_one_param_f32,@function
        .size           cvi_many_series_one_param_f32,(.L_x_88 - cvi_many_series_one_param_f32)
        .other          cvi_many_series_one_param_f32,@"STO_CUDA_ENTRY STV_DEFAULT"
cvi_many_series_one_param_f32:
.text.cvi_many_series_one_param_f32:
[----:B------:R-:W-:Y:S08]  /*0000*/  LDC R1, c[0x0][0x37c] ;  /* 0x0000df00ff017b82 */ /* 0x000ff00000000800 */
[----:B------:R-:W0:Y:S08]  /*0010*/  LDC R4, c[0x0][0x398] ;  /* 0x0000e600ff047b82 */ /* 0x000e300000000800 */
[----:B------:R-:W0:Y:S02]  /*0020*/  LDC.64 R2, c[0x0][0x3a0] ;  /* 0x0000e800ff027b82 */ /* 0x000e240000000a00 */
[----:B0-----:R-:W-:-:S04]  /*0030*/  VIMNMX3 R0, R4, R2, R3, PT ;  /* 0x000000020400720f */ /* 0x001fc80003800103 */
[----:B------:R-:W-:-:S13]  /*0040*/  ISETP.GE.AND P0, PT, R0, 0x1, PT ;  /* 0x000000010000780c */ /* 0x000fda0003f06270 */
[----:B------:R-:W-:Y:S05]  /*0050*/  @!P0 EXIT ;  /* 0x000000000000894d */ /* 0x000fea0003800000 */
[----:B------:R-:W0:Y:S01]  /*0060*/  S2R R0, SR_TID.X ;  /* 0x0000000000007919 */ /* 0x000e220000002100 */
[----:B------:R-:W0:Y:S08]  /*0070*/  S2UR UR4, SR_CTAID.X ;  /* 0x00000000000479c3 */ /* 0x000e300000002500 */
[----:B------:R-:W0:Y:S02]  /*0080*/  LDC R13, c[0x0][0x360] ;  /* 0x0000d800ff0d7b82 */ /* 0x000e240000000800 */
[----:B0-----:R-:W-:-:S05]  /*0090*/  IMAD R13, R13, UR4, R0 ;  /* 0x000000040d0d7c24 */ /* 0x001fca000f8e0200 */
[----:B------:R-:W-:-:S13]  /*00a0*/  ISETP.GE.AND P0, PT, R13, R2, PT ;  /* 0x000000020d00720c */ /* 0x000fda0003f06270 */
[----:B------:R-:W-:Y:S05]  /*00b0*/  @P0 EXIT ;  /* 0x000000000000094d */ /* 0x000fea0003800000 */
[----:B------:R-:W0:Y:S01]  /*00c0*/  LDC.64 R6, c[0x0][0x390] ;  /* 0x0000e400ff067b82 */ /* 0x000e220000000a00 */
[----:B------:R-:W1:Y:S01]  /*00d0*/  LDCU.64 UR4, c[0x0][0x358] ;  /* 0x00006b00ff0477ac */ /* 0x000e620008000a00 */
[----:B0-----:R-:W-:-:S05]  /*00e0*/  IMAD.WIDE R6, R13, 0x4, R6 ;  /* 0x000000040d067825 */ /* 0x001fca00078e0206 */
[----:B-1----:R0:W5:Y:S01]  /*00f0*/  LDG.E.CONSTANT R5, desc[UR4][R6.64] ;  /* 0x0000000406057981 */ /* 0x002162000c1e9900 */
[----:B------:R-:W-:Y:S01]  /*0100*/  ISETP.GE.U32.AND P0, PT, R3, 0x8, PT ;  /* 0x000000080300780c */ /* 0x000fe20003f06070 */
[----:B------:R-:W-:-:S12]  /*0110*/  HFMA2 R0, -RZ, RZ, 0, 0 ;  /* 0x00000000ff007431 */ /* 0x000fd800000001ff */
[----:B0-----:R-:W-:Y:S05]  /*0120*/  @!P0 BRA `(.L_x_0) ;  /* 0x0000000000748947 */ /* 0x001fea0003800000 */
[----:B------:R-:W0:Y:S01]  /*0130*/  LDC.64 R8, c[0x0][0x3a8] ;  /* 0x0000ea00ff087b82 */ /* 0x000e220000000a00 */
[----:B------:R-:W-:Y:S02]  /*0140*/  LOP3.LUT R0, R3, 0x7ffffff8, RZ, 0xc0, !PT ;  /* 0x7ffffff803007812 */ /* 0x000fe400078ec0ff */
[----:B------:R-:W-:Y:S02]  /*0150*/  MOV R7, R13 ;  /* 0x0000000d00077202 */ /* 0x000fe40000000f00 */
[----:B------:R-:W-:Y:S01]  /*0160*/  IADD3 R0, PT, PT, -R0, RZ, RZ ;  /* 0x000000ff00007210 */ /* 0x000fe20007ffe1ff */
[----:B0-----:R-:W-:-:S04]  /*0170*/  IMAD.WIDE.U32 R14, R2, 0xc, R8 ;  /* 0x0000000c020e7825 */ /* 0x001fc800078e0008 */
[----:B------:R-:W-:-:S04]  /*0180*/  IMAD.WIDE.U32 R16, R2, 0x10, R8 ;  /* 0x0000001002107825 */ /* 0x000fc800078e0008 */
[----:B------:R-:W-:-:S07]  /*0190*/  IMAD.WIDE.U32 R10, R2, 0x14, R8 ;  /* 0x00000014020a7825 */ /* 0x000fce00078e0008 */
.L_x_1:
[C---:B------:R-:W-:Y:S01]  /*01a0*/  IMAD.WIDE R18, R7.reuse, 0x4, R8 ;  /* 0x0000000407127825 */ /* 0x040fe200078e0208 */
[----:B--2---:R-:W-:Y:S02]  /*01b0*/  MOV R6, 0x7fc00000 ;  /* 0x7fc0000000067802 */ /* 0x004fe40000000f00 */
[----:B------:R-:W-:Y:S01]  /*01c0*/  IADD3 R0, PT, PT, R0, 0x8, RZ ;  /* 0x0000000800007810 */ /* 0x000fe20007ffe0ff */
[----:B------:R-:W-:Y:S02]  /*01d0*/  IMAD.WIDE R26, R7, 0x4, R14 ;  /* 0x00000004071a7825 */ /* 0x000fe400078e020e */
[----:B------:R-:W-:Y:S01]  /*01e0*/  STG.E desc[UR4][R18.64], R6 ;  /* 0x0000000612007986 */ /* 0x000fe2000c101904 */
[----:B------:R-:W-:Y:S01]  /*01f0*/  ISETP.NE.AND P0, PT, R0, RZ, PT ;  /* 0x000000ff0000720c */ /* 0x000fe20003f05270 */
[----:B------:R-:W-:-:S04]  /*0200*/  IMAD.WIDE.U32 R20, R2, 0x4, R18 ;  /* 0x0000000402147825 */ /* 0x000fc800078e0012 */
[C-C-:B------:R-:W-:Y:S01]  /*0210*/  IMAD.WIDE.U32 R22, R2.reuse, 0x8, R18.reuse ;  /* 0x0000000802167825 */ /* 0x140fe200078e0012 */
[----:B------:R0:W-:Y:S03]  /*0220*/  STG.E desc[UR4][R20.64], R6 ;  /* 0x0000000614007986 */ /* 0x0001e6000c101904 */
[C-C-:B------:R-:W-:Y:S01]  /*0230*/  IMAD.WIDE.U32 R24, R2.reuse, 0x18, R18.reuse ;  /* 0x0000001802187825 */ /* 0x140fe200078e0012 */
[----:B------:R1:W-:Y:S03]  /*0240*/  STG.E desc[UR4][R22.64], R6 ;  /* 0x0000000616007986 */ /* 0x0003e6000c101904 */
[----:B------:R-:W-:Y:S01]  /*0250*/  IMAD.WIDE.U32 R28, R2, 0x1c, R18 ;  /* 0x0000001c021c7825 */ /* 0x000fe200078e0012 */
[----:B------:R2:W-:Y:S03]  /*0260*/  STG.E desc[UR4][R26.64], R6 ;  /* 0x000000061a007986 */ /* 0x0005e6000c101904 */
[----:B0-----:R-:W-:-:S04]  /*0270*/  IMAD.WIDE R20, R7, 0x4, R16 ;  /* 0x0000000407147825 */ /* 0x001fc800078e0210 */
[----:B-1----:R-:W-:Y:S01]  /*0280*/  IMAD.WIDE R22, R7, 0x4, R10 ;  /* 0x0000000407167825 */ /* 0x002fe200078e020a */
[----:B------:R2:W-:Y:S03]  /*0290*/  STG.E desc[UR4][R20.64], R6 ;  /* 0x0000000614007986 */ /* 0x0005e6000c101904 */
[----:B------:R-:W-:Y:S01]  /*02a0*/  IMAD R7, R2, 0x8, R7 ;  /* 0x0000000802077824 */ /* 0x000fe200078e0207 */
[----:B------:R2:W-:Y:S04]  /*02b0*/  STG.E desc[UR4][R22.64], R6 ;  /* 0x0000000616007986 */ /* 0x0005e8000c101904 */
[----:B------:R2:W-:Y:S04]  /*02c0*/  STG.E desc[UR4][R24.64], R6 ;  /* 0x0000000618007986 */ /* 0x0005e8000c101904 */
[----:B------:R2:W-:Y:S01]  /*02d0*/  STG.E desc[UR4][R28.64], R6 ;  /* 0x000000061c007986 */ /* 0x0005e2000c101904 */
[----:B------:R-:W-:Y:S05]  /*02e0*/  @P0 BRA `(.L_x_1) ;  /* 0xfffffffc00ac0947 */ /* 0x000fea000383ffff */
[----:B------:R-:W-:-:S07]  /*02f0*/  LOP3.LUT R0, R3, 0x7ffffff8, RZ, 0xc0, !PT ;  /* 0x7ffffff803007812 */ /* 0x000fce00078ec0ff */
.L_x_0:
[----:B--2---:R-:W-:-:S04]  /*0300*/  LOP3.LUT R6, R3, 0x7, RZ, 0xc0, !PT ;  /* 0x0000000703067812 */ /* 0x004fc800078ec0ff */
[----:B------:R-:W-:-:S13]  /*0310*/  ISETP.NE.AND P0, PT, R6, RZ, PT ;  /* 0x000000ff0600720c */ /* 0x000fda0003f05270 */
[----:B------:R-:W-:Y:S05]  /*0320*/  @!P0 BRA `(.L_x_2) ;  /* 0x0000000000888947 */ /* 0x000fea0003800000 */
[----:B------:R-:W-:Y:S02]  /*0330*/  ISETP.GE.U32.AND P0, PT, R6, 0x4, PT ;  /* 0x000000040600780c */ /* 0x000fe40003f06070 */
[----:B------:R-:W-:-:S04]  /*0340*/  LOP3.LUT R12, R3, 0x3, RZ, 0xc0, !PT ;  /* 0x00000003030c7812 */ /* 0x000fc800078ec0ff */
[----:B------:R-:W-:-:S07]  /*0350*/  ISETP.NE.AND P1, PT, R12, RZ, PT ;  /* 0x000000ff0c00720c */ /* 0x000fce0003f25270 */
[----:B------:R-:W-:Y:S06]  /*0360*/  @!P0 BRA `(.L_x_3) ;  /* 0x0000000000308947 */ /* 0x000fec0003800000 */
[----:B------:R-:W0:Y:S01]  /*0370*/  LDC.64 R6, c[0x0][0x3a8] ;  /* 0x0000ea00ff067b82 */ /* 0x000e220000000a00 */
[C---:B------:R-:W-:Y:S01]  /*0380*/  IMAD R9, R0.reuse, R2, R13 ;  /* 0x0000000200097224 */ /* 0x040fe200078e020d */
[----:B------:R-:W-:Y:S02]  /*0390*/  MOV R17, 0x7fc00000 ;  /* 0x7fc0000000117802 */ /* 0x000fe40000000f00 */
[----:B------:R-:W-:Y:S01]  /*03a0*/  IADD3 R0, PT, PT, R0, 0x4, RZ ;  /* 0x0000000400007810 */ /* 0x000fe20007ffe0ff */
[----:B0-----:R-:W-:-:S05]  /*03b0*/  IMAD.WIDE R6, R9, 0x4, R6 ;  /* 0x0000000409067825 */ /* 0x001fca00078e0206 */
[----:B------:R0:W-:Y:S01]  /*03c0*/  STG.E desc[UR4][R6.64], R17 ;  /* 0x0000001106007986 */ /* 0x0001e2000c101904 */
[----:B------:R-:W-:-:S05]  /*03d0*/  IMAD.WIDE.U32 R8, R2, 0x4, R6 ;  /* 0x0000000402087825 */ /* 0x000fca00078e0006 */
[----:B------:R0:W-:Y:S01]  /*03e0*/  STG.E desc[UR4][R8.64], R17 ;  /* 0x0000001108007986 */ /* 0x0001e2000c101904 */
[----:B------:R-:W-:-:S05]  /*03f0*/  IMAD.WIDE.U32 R10, R2, 0x4, R8 ;  /* 0x00000004020a7825 */ /* 0x000fca00078e0008 */
[----:B------:R0:W-:Y:S01]  /*0400*/  STG.E desc[UR4][R10.64], R17 ;  /* 0x000000110a007986 */ /* 0x0001e2000c101904 */
[----:B------:R-:W-:-:S05]  /*0410*/  IMAD.WIDE.U32 R14, R2, 0x4, R10 ;  /* 0x00000004020e7825 */ /* 0x000fca00078e000a */
[----:B------:R0:W-:Y:S02]  /*0420*/  STG.E desc[UR4][R14.64], R17 ;  /* 0x000000110e007986 */ /* 0x0001e4000c101904 */
.L_x_3:
[----:B------:R-:W-:Y:S05]  /*0430*/  @!P1 BRA `(.L_x_2) ;  /* 0x0000000000449947 */ /* 0x000fea0003800000 */
[----:B0-----:R-:W-:Y:S02]  /*0440*/  LOP3.LUT R6, R3, 0x1, RZ, 0xc0, !PT ;  /* 0x0000000103067812 */ /* 0x001fe400078ec0ff */
[----:B------:R-:W-:Y:S02]  /*0450*/  ISETP.NE.AND P0, PT, R12, 0x1, PT ;  /* 0x000000010c00780c */ /* 0x000fe40003f05270 */
[----:B------:R-:W-:-:S13]  /*0460*/  ISETP.NE.U32.AND P1, PT, R6, 0x1, PT ;  /* 0x000000010600780c */ /* 0x000fda0003f25070 */
[----:B------:R-:W0:Y:S01]  /*0470*/  @!P1 LDC.64 R10, c[0x0][0x3a8] ;  /* 0x0000ea00ff0a9b82 */ /* 0x000e220000000a00 */
[----:B------:R-:W-:Y:S05]  /*0480*/  @!P0 BRA `(.L_x_4) ;  /* 0x0000000000208947 */ /* 0x000fea0003800000 */
[----:B------:R-:W1:Y:S01]  /*0490*/  LDC.64 R6, c[0x0][0x3a8] ;  /* 0x0000ea00ff067b82 */ /* 0x000e620000000a00 */
[C---:B------:R-:W-:Y:S01]  /*04a0*/  IMAD R9, R0.reuse, R2, R13 ;  /* 0x0000000200097224 */ /* 0x040fe200078e020d */
[----:B------:R-:W-:Y:S02]  /*04b0*/  MOV R15, 0x7fc00000 ;  /* 0x7fc00000000f7802 */ /* 0x000fe40000000f00 */
[----:B------:R-:W-:Y:S01]  /*04c0*/  IADD3 R0, PT, PT, R0, 0x2, RZ ;  /* 0x0000000200007810 */ /* 0x000fe20007ffe0ff */
[----:B-1----:R-:W-:-:S05]  /*04d0*/  IMAD.WIDE R6, R9, 0x4, R6 ;  /* 0x0000000409067825 */ /* 0x002fca00078e0206 */
[----:B------:R1:W-:Y:S01]  /*04e0*/  STG.E desc[UR4][R6.64], R15 ;  /* 0x0000000f06007986 */ /* 0x0003e2000c101904 */
[----:B------:R-:W-:-:S05]  /*04f0*/  IMAD.WIDE.U32 R8, R2, 0x4, R6 ;  /* 0x0000000402087825 */ /* 0x000fca00078e0006 */
[----:B------:R1:W-:Y:S02]  /*0500*/  STG.E desc[UR4][R8.64], R15 ;  /* 0x0000000f08007986 */ /* 0x0003e4000c101904 */
.L_x_4:
[----:B-1----:R-:W-:Y:S01]  /*0510*/  @!P1 IMAD R7, R0, R2, R13 ;  /* 0x0000000200079224 */ /* 0x002fe200078e020d */
[----:B------:R-:W-:-:S03]  /*0520*/  @!P1 MOV R9, 0x7fc00000 ;  /* 0x7fc0000000099802 */ /* 0x000fc60000000f00 */
[----:B0-----:R-:W-:-:S05]  /*0530*/  @!P1 IMAD.WIDE R6, R7, 0x4, R10 ;  /* 0x0000000407069825 */ /* 0x001fca00078e020a */
[----:B------:R1:W-:Y:S02]  /*0540*/  @!P1 STG.E desc[UR4][R6.64], R9 ;  /* 0x0000000906009986 */ /* 0x0003e4000c101904 */
.L_x_2:
[----:B-----5:R-:W-:-:S13]  /*0550*/  ISETP.GE.U32.AND P0, PT, R5, R3, PT ;  /* 0x000000030500720c */ /* 0x020fda0003f06070 */
[----:B------:R-:W-:Y:S05]  /*0560*/  @P0 EXIT ;  /* 0x000000000000094d */ /* 0x000fea0003800000 */
[----:B------:R-:W-:-:S05]  /*0570*/  IMAD R0, R4, 0x2, R5 ;  /* 0x0000000204007824 */ /* 0x000fca00078e0205 */
[----:B01----:R-:W-:-:S04]  /*0580*/  IADD3 R9, PT, PT, R0, -0x1, RZ ;  /* 0xffffffff00097810 */ /* 0x003fc80007ffe0ff */
[----:B------:R-:W-:-:S13]  /*0590*/  ISETP.GE.U32.AND P0, PT, R9, R3, PT ;  /* 0x000000030900720c */ /* 0x000fda0003f06070 */
[----:B------:R-:W-:Y:S05]  /*05a0*/  @P0 EXIT ;  /* 0x000000000000094d */ /* 0x000fea0003800000 */
[----:B------:R-:W0:Y:S01]  /*05b0*/  LDC.64 R10, c[0x0][0x380] ;  /* 0x0000e000ff0a7b82 */ /* 0x000e220000000a00 */
[----:B------:R-:W-:Y:S01]  /*05c0*/  IMAD R21, R5, R2, R13 ;  /* 0x0000000205157224 */ /* 0x000fe200078e020d */
[----:B------:R-:W1:Y:S01]  /*05d0*/  LDCU UR6, c[0x0][0x39c] ;  /* 0x00007380ff0677ac */ /* 0x000e620008000800 */
[----:B------:R-:W2:Y:S05]  /*05e0*/  LDCU UR7, c[0x0][0x39c] ;  /* 0x00007380ff0777ac */ /* 0x000eaa0008000800 */
[----:B------:R-:W3:Y:S08]  /*05f0*/  LDC.64 R14, c[0x0][0x388] ;  /* 0x0000e200ff0e7b82 */ /* 0x000ef00000000a00 */
[----:B------:R-:W4:Y:S01]  /*0600*/  LDC.64 R16, c[0x0][0x3a8] ;  /* 0x0000ea00ff107b82 */ /* 0x000f220000000a00 */
[----:B0-----:R-:W-:-:S06]  /*0610*/  IMAD.WIDE R6, R21, 0x4, R10 ;  /* 0x0000000415067825 */ /* 0x001fcc00078e020a */
[----:B------:R-:W5:Y:S01]  /*0620*/  LDG.E.CONSTANT R6, desc[UR4][R6.64] ;  /* 0x0000000406067981 */ /* 0x000f62000c1e9900 */
[----:B---3--:R-:W-:-:S06]  /*0630*/  IMAD.WIDE R18, R21, 0x4, R14 ;  /* 0x0000000415127825 */ /* 0x008fcc00078e020e */
[----:B------:R-:W5:Y:S01]  /*0640*/  LDG.E.CONSTANT R19, desc[UR4][R18.64] ;  /* 0x0000000412137981 */ /* 0x000f62000c1e9900 */
[----:B----4-:R-:W-:Y:S01]  /*0650*/  IMAD.WIDE R20, R21, 0x4, R16 ;  /* 0x0000000415147825 */ /* 0x010fe200078e0210 */
[----:B------:R-:W-:-:S04]  /*0660*/  IADD3 R8, PT, PT, R5, 0x1, RZ ;  /* 0x0000000105087810 */ /* 0x000fc80007ffe0ff */
[----:B------:R-:W-:Y:S01]  /*0670*/  ISETP.GE.U32.AND P0, PT, R8, R3, PT ;  /* 0x000000030800720c */ /* 0x000fe20003f06070 */
[----:B------:R-:W-:Y:S01]  /*0680*/  BSSY.RECONVERGENT B0, `(.L_x_5) ;  /* 0x000004c000007945 */ /* 0x000fe20003800200 */
[----:B-----5:R-:W-:-:S05]  /*0690*/  FADD R24, R6, -R19 ;  /* 0x8000001306187221 */ /* 0x020fca0000000000 */
[----:B------:R0:W-:Y:S06]  /*06a0*/  STG.E desc[UR4][R20.64], R24 ;  /* 0x0000001814007986 */ /* 0x0001ec000c101904 */
[----:B-12---:R-:W-:Y:S05]  /*06b0*/  @P0 BRA `(.L_x_6) ;  /* 0x0000000400200947 */ /* 0x006fea0003800000 */
[----:B------:R-:W-:Y:S01]  /*06c0*/  LOP3.LUT R6, RZ, R5, RZ, 0x33, !PT ;  /* 0x00000005ff067212 */ /* 0x000fe200078e33ff */
[----:B------:R-:W-:Y:S03]  /*06d0*/  BSSY.RECONVERGENT B1, `(.L_x_7) ;  /* 0x0000019000017945 */ /* 0x000fe60003800200 */
[----:B------:R-:W-:-:S04]  /*06e0*/  IADD3 R6, PT, PT, R6, R3, RZ ;  /* 0x0000000306067210 */ /* 0x000fc80007ffe0ff */
[----:B------:R-:W-:Y:S02]  /*06f0*/  LOP3.LUT P0, R7, R6, 0x3, RZ, 0xc0, !PT ;  /* 0x0000000306077812 */ /* 0x000fe4000780c0ff */
[----:B------:R-:W-:-:S11]  /*0700*/  MOV R6, R8 ;  /* 0x0000000800067202 */ /* 0x000fd60000000f00 */
[----:B------:R-:W-:Y:S05]  /*0710*/  @!P0 BRA `(.L_x_8) ;  /* 0x0000000000508947 */ /* 0x000fea0003800000 */
[----:B------:R-:W-:Y:S01]  /*0720*/  BSSY.RECONVERGENT B2, `(.L_x_9) ;  /* 0x0000012000027945 */ /* 0x000fe20003800200 */
[----:B------:R-:W-:Y:S01]  /*0730*/  IMAD R23, R6, R2, R13 ;  /* 0x0000000206177224 */ /* 0x000fe200078e020d */
[----:B------:R-:W-:Y:S01]  /*0740*/  IADD3 R8, PT, PT, -R7, RZ, RZ ;  /* 0x000000ff07087210 */ /* 0x000fe20007ffe1ff */
[----:B------:R-:W-:-:S07]  /*0750*/  IMAD.MOV.U32 R12, RZ, RZ, R5 ;  /* 0x000000ffff0c7224 */ /* 0x000fce00078e0005 */
.L_x_10:
[----:B------:R-:W-:-:S04]  /*0760*/  IMAD.WIDE R6, R23, 0x4, R10 ;  /* 0x0000000417067825 */ /* 0x000fc800078e020a */
[----:B------:R-:W-:Y:S02]  /*0770*/  IMAD.WIDE R18, R23, 0x4, R14 ;  /* 0x0000000417127825 */ /* 0x000fe400078e020e */
[----:B------:R-:W0:Y:S04]  /*0780*/  LDG.E.CONSTANT R6, desc[UR4][R6.64] ;  /* 0x0000000406067981 */ /* 0x000e28000c1e9900 */
[----:B------:R-:W0:Y:S01]  /*0790*/  LDG.E.CONSTANT R19, desc[UR4][R18.64] ;  /* 0x0000000412137981 */ /* 0x000e22000c1e9900 */
[----:B------:R-:W-:Y:S02]  /*07a0*/  IADD3 R8, PT, PT, R8, 0x1, RZ ;  /* 0x0000000108087810 */ /* 0x000fe40007ffe0ff */
[----:B------:R-:W-:Y:S02]  /*07b0*/  IADD3 R12, PT, PT, R12, 0x1, RZ ;  /* 0x000000010c0c7810 */ /* 0x000fe40007ffe0ff */
[----:B------:R-:W-:Y:S01]  /*07c0*/  ISETP.NE.AND P0, PT, R8, RZ, PT ;  /* 0x000000ff0800720c */ /* 0x000fe20003f05270 */
[----:B01----:R-:W-:-:S04]  /*07d0*/  FADD R21, R6, -R19 ;  /* 0x8000001306157221 */ /* 0x003fc80000000000 */
[----:B------:R-:W-:Y:S01]  /*07e0*/  FADD R25, R21, -R24 ;  /* 0x8000001815197221 */ /* 0x000fe20000000000 */
[C---:B------:R-:W-:Y:S01]  /*07f0*/  IMAD.WIDE R20, R23.reuse, 0x4, R16 ;  /* 0x0000000417147825 */ /* 0x040fe200078e0210 */
[----:B------:R-:W-:-:S03]  /*0800*/  IADD3 R23, PT, PT, R23, R2, RZ ;  /* 0x0000000217177210 */ /* 0x000fc60007ffe0ff */
[----:B------:R-:W-:-:S05]  /*0810*/  FFMA R24, R25, UR6, R24 ;  /* 0x0000000619187c23 */ /* 0x000fca0008000018 */
[----:B------:R1:W-:Y:S01]  /*0820*/  STG.E desc[UR4][R20.64], R24 ;  /* 0x0000001814007986 */ /* 0x0003e2000c101904 */
[----:B------:R-:W-:Y:S05]  /*0830*/  @P0 BRA `(.L_x_10) ;  /* 0xfffffffc00c80947 */ /* 0x000fea000383ffff */
[----:B------:R-:W-:Y:S05]  /*0840*/  BSYNC.RECONVERGENT B2 ;  /* 0x0000000000027941 */ /* 0x000fea0003800200 */
.L_x_9:
[----:B------:R-:W-:-:S07]  /*0850*/  IADD3 R6, PT, PT, R12, 0x1, RZ ;  /* 0x000000010c067810 */ /* 0x000fce0007ffe0ff */
.L_x_8:
[----:B------:R-:W-:Y:S05]  /*0860*/  BSYNC.RECONVERGENT B1 ;  /* 0x0000000000017941 */ /* 0x000fea0003800200 */
.L_x_7:
[----:B------:R-:W-:-:S04]  /*0870*/  IADD3 R7, PT, PT, -R5, -0x2, R3 ;  /* 0xfffffffe05077810 */ /* 0x000fc80007ffe103 */
[----:B------:R-:W-:-:S13]  /*0880*/  ISETP.GE.U32.AND P0, PT, R7, 0x3, PT ;  /* 0x000000030700780c */ /* 0x000fda0003f06070 */
[----:B------:R-:W-:Y:S05]  /*0890*/  @!P0 BRA `(.L_x_6) ;  /* 0x0000000000a88947 */ /* 0x000fea0003800000 */
[C---:B------:R-:W-:Y:S01]  /*08a0*/  IADD3 R8, PT, PT, R6.reuse, -R3, RZ ;  /* 0x8000000306087210 */ /* 0x040fe20007ffe0ff */
[----:B------:R-:W-:-:S07]  /*08b0*/  IMAD R7, R6, R2, R13 ;  /* 0x0000000206077224 */ /* 0x000fce00078e020d */
.L_x_11:
[----:B--2---:R-:W-:-:S04]  /*08c0*/  IMAD.WIDE R22, R7, 0x4, R10 ;  /* 0x0000000407167825 */ /* 0x004fc800078e020a */
[----:B------:R-:W-:Y:S01]  /*08d0*/  IMAD.WIDE R28, R7, 0x4, R14 ;  /* 0x00000004071c7825 */ /* 0x000fe200078e020e */
[----:B------:R2:W3:Y:S04]  /*08e0*/  LDG.E.CONSTANT R6, desc[UR4][R22.64] ;  /* 0x0000000416067981 */ /* 0x0004e8000c1e9900 */
[----:B------:R-:W3:Y:S01]  /*08f0*/  LDG.E.CONSTANT R25, desc[UR4][R28.64] ;  /* 0x000000041c197981 */ /* 0x000ee2000c1e9900 */
[----:B01----:R-:W-:-:S04]  /*0900*/  IMAD.WIDE.U32 R20, R2, 0x4, R28 ;  /* 0x0000000402147825 */ /* 0x003fc800078e001c */
[C---:B--2---:R-:W-:Y:S01]  /*0910*/  IMAD.WIDE.U32 R22, R2.reuse, 0x4, R22 ;  /* 0x0000000402167825 */ /* 0x044fe200078e0016 */
[----:B------:R0:W2:Y:S04]  /*0920*/  LDG.E.CONSTANT R12, desc[UR4][R20.64] ;  /* 0x00000004140c7981 */ /* 0x0000a8000c1e9900 */
[----:B------:R1:W2:Y:S01]  /*0930*/  LDG.E.CONSTANT R27, desc[UR4][R22.64] ;  /* 0x00000004161b7981 */ /* 0x0002a2000c1e9900 */
[----:B------:R-:W-:-:S04]  /*0940*/  IMAD.WIDE.U32 R18, R2, 0x4, R22 ;  /* 0x0000000402127825 */ /* 0x000fc800078e0016 */
[C---:B0-----:R-:W-:Y:S01]  /*0950*/  IMAD.WIDE.U32 R20, R2.reuse, 0x4, R20 ;  /* 0x0000000402147825 */ /* 0x041fe200078e0014 */
[----:B------:R0:W4:Y:S04]  /*0960*/  LDG.E.CONSTANT R26, desc[UR4][R18.64] ;  /* 0x00000004121a7981 */ /* 0x000128000c1e9900 */
[----:B------:R-:W4:Y:S01]  /*0970*/  LDG.E.CONSTANT R29, desc[UR4][R20.64] ;  /* 0x00000004141d7981 */ /* 0x000f22000c1e9900 */
[----:B-1----:R-:W-:-:S04]  /*0980*/  IMAD.WIDE.U32 R22, R2, 0x4, R20 ;  /* 0x0000000402167825 */ /* 0x002fc800078e0014 */
[----:B0-----:R-:W-:-:S05]  /*0990*/  IMAD.WIDE.U32 R18, R2, 0x4, R18 ;  /* 0x0000000402127825 */ /* 0x001fca00078e0012 */
[----:B------:R-:W5:Y:S04]  /*09a0*/  LDG.E.CONSTANT R28, desc[UR4][R18.64] ;  /* 0x00000004121c7981 */ /* 0x000f68000c1e9900 */
[----:B------:R0:W5:Y:S02]  /*09b0*/  LDG.E.CONSTANT R19, desc[UR4][R22.64] ;  /* 0x0000000416137981 */ /* 0x000164000c1e9900 */
[----:B0-----:R-:W-:-:S04]  /*09c0*/  IMAD.WIDE R22, R7, 0x4, R16 ;  /* 0x0000000407167825 */ /* 0x001fc800078e0210 */
[----:B------:R-:W-:-:S05]  /*09d0*/  VIADD R8, R8, 0x4 ;  /* 0x0000000408087836 */ /* 0x000fca0000000000 */
[----:B------:R-:W-:Y:S02]  /*09e0*/  ISETP.NE.AND P0, PT, R8, RZ, PT ;  /* 0x000000ff0800720c */ /* 0x000fe40003f05270 */
[----:B------:R-:W-:Y:S01]  /*09f0*/  LEA R7, R2, R7, 0x2 ;  /* 0x0000000702077211 */ /* 0x000fe200078e10ff */
[----:B---3--:R-:W-:-:S04]  /*0a00*/  FADD R25, R6, -R25 ;  /* 0x8000001906197221 */ /* 0x008fc80000000000 */
[----:B------:R-:W-:-:S04]  /*0a10*/  FADD R25, R25, -R24 ;  /* 0x8000001819197221 */ /* 0x000fc80000000000 */
[----:B------:R-:W-:Y:S01]  /*0a20*/  FFMA R6, R25, UR7, R24 ;  /* 0x0000000719067c23 */ /* 0x000fe20008000018 */
[----:B--2---:R-:W-:-:S04]  /*0a30*/  FADD R27, R27, -R12 ;  /* 0x8000000c1b1b7221 */ /* 0x004fc80000000000 */
[----:B------:R-:W-:-:S04]  /*0a40*/  FADD R25, -R6, R27 ;  /* 0x0000001b06197221 */ /* 0x000fc80000000100 */
[----:B------:R-:W-:Y:S01]  /*0a50*/  FFMA R25, R25, UR7, R6 ;  /* 0x0000000719197c23 */ /* 0x000fe20008000006 */
[----:B----4-:R-:W-:Y:S01]  /*0a60*/  FADD R12, R26, -R29 ;  /* 0x8000001d1a0c7221 */ /* 0x010fe20000000000 */
[----:B------:R-:W-:-:S04]  /*0a70*/  IMAD.WIDE.U32 R26, R2, 0x4, R22 ;  /* 0x00000004021a7825 */ /* 0x000fc800078e0016 */
[----:B------:R-:W-:-:S04]  /*0a80*/  FADD R12, -R25, R12 ;  /* 0x0000000c190c7221 */ /* 0x000fc80000000100 */
[----:B------:R-:W-:Y:S01]  /*0a90*/  FFMA R29, R12, UR7, R25 ;  /* 0x000000070c1d7c23 */ /* 0x000fe20008000019 */
[----:B------:R2:W-:Y:S01]  /*0aa0*/  STG.E desc[UR4][R22.64], R6 ;  /* 0x0000000616007986 */ /* 0x0005e2000c101904 */
[----:B-----5:R-:W-:Y:S01]  /*0ab0*/  FADD R28, R28, -R19 ;  /* 0x800000131c1c7221 */ /* 0x020fe20000000000 */
[----:B------:R-:W-:-:S04]  /*0ac0*/  IMAD.WIDE.U32 R18, R2, 0x4, R26 ;  /* 0x0000000402127825 */ /* 0x000fc800078e001a */
[----:B------:R-:W-:Y:S01]  /*0ad0*/  FADD R28, -R29, R28 ;  /* 0x0000001c1d1c7221 */ /* 0x000fe20000000100 */
[----:B------:R-:W-:-:S04]  /*0ae0*/  IMAD.WIDE.U32 R20, R2, 0x4, R18 ;  /* 0x0000000402147825 */ /* 0x000fc800078e0012 */
[----:B------:R-:W-:Y:S01]  /*0af0*/  FFMA R24, R28, UR7, R29 ;  /* 0x000000071c187c23 */ /* 0x000fe2000800001d */
[----:B------:R2:W-:Y:S04]  /*0b00*/  STG.E desc[UR4][R26.64], R25 ;  /* 0x000000191a007986 */ /* 0x0005e8000c101904 */
[----:B------:R2:W-:Y:S04]  /*0b10*/  STG.E desc[UR4][R18.64], R29 ;  /* 0x0000001d12007986 */ /* 0x0005e8000c101904 */
[----:B------:R2:W-:Y:S01]  /*0b20*/  STG.E desc[UR4][R20.64], R24 ;  /* 0x0000001814007986 */ /* 0x0005e2000c101904 */
[----:B------:R-:W-:Y:S05]  /*0b30*/  @P0 BRA `(.L_x_11) ;  /* 0xfffffffc00600947 */ /* 0x000fea000383ffff */
.L_x_6:
[----:B------:R-:W-:Y:S05]  /*0b40*/  BSYNC.RECONVERGENT B0 ;  /* 0x0000000000007941 */ /* 0x000fea0003800200 */
.L_x_5:
[----:B------:R-:W-:Y:S01]  /*0b50*/  IADD3 R16, PT, PT, -R0, R3, RZ ;  /* 0x0000000300107210 */ /* 0x000fe20007ffe1ff */
[----:B------:R-:W3:Y:S01]  /*0b60*/  LDCU UR6, c[0x0][0x3a0] ;  /* 0x00007400ff0677ac */ /* 0x000ee20008000800 */
[----:B------:R-:W-:Y:S02]  /*0b70*/  BSSY.RECONVERGENT B0, `(.L_x_12) ;  /* 0x0000026000007945 */ /* 0x000fe40003800200 */
[----:B------:R-:W-:-:S04]  /*0b80*/  IADD3 R3, PT, PT, R16, 0x1, RZ ;  /* 0x0000000110037810 */ /* 0x000fc80007ffe0ff */
[----:B------:R-:W-:-:S13]  /*0b90*/  LOP3.LUT P0, R3, R3, 0x3, RZ, 0xc0, !PT ;  /* 0x0000000303037812 */ /* 0x000fda000780c0ff */
[----:B---3--:R-:W-:Y:S05]  /*0ba0*/  @!P0 BRA `(.L_x_13) ;  /* 0x0000000000888947 */ /* 0x008fea0003800000 */
[----:B--2---:R-:W2:Y:S01]  /*0bb0*/  LDC.64 R6, c[0x0][0x3a8] ;  /* 0x0000ea00ff067b82 */ /* 0x004ea20000000a00 */
[----:B------:R-:W-:Y:S01]  /*0bc0*/  IADD3 R4, PT, PT, R5, -0x1, R4 ;  /* 0xffffffff05047810 */ /* 0x000fe20007ffe004 */
[----:B01----:R-:W-:Y:S01]  /*0bd0*/  IMAD R21, R9, R2, R13 ;  /* 0x0000000209157224 */ /* 0x003fe200078e020d */
[----:B------:R-:W-:-:S03]  /*0be0*/  IADD3 R8, PT, PT, -R3, RZ, RZ ;  /* 0x000000ff03087210 */ /* 0x000fc60007ffe1ff */
[----:B------:R-:W-:-:S07]  /*0bf0*/  IMAD R17, R4, R2, R13 ;  /* 0x0000000204117224 */ /* 0x000fce00078e020d */
.L_x_16:
[----:B--2---:R-:W-:-:S06]  /*0c00*/  IMAD.WIDE R4, R17, 0x4, R6 ;  /* 0x0000000411047825 */ /* 0x004fcc00078e0206 */
[----:B------:R-:W2:Y:S01]  /*0c10*/  LDG.E R4, desc[UR4][R4.64] ;  /* 0x0000000404047981 */ /* 0x000ea2000c1e1900 */
[----:B------:R-:W-:-:S05]  /*0c20*/  IMAD.WIDE R14, R21, 0x4, R6 ;  /* 0x00000004150e7825 */ /* 0x000fca00078e0206 */
[----:B------:R-:W3:Y:S01]  /*0c30*/  LDG.E R2, desc[UR4][R14.64] ;  /* 0x000000040e027981 */ /* 0x000ee2000c1e1900 */
[----:B------:R-:W-:Y:S01]  /*0c40*/  BSSY.RECONVERGENT B1, `(.L_x_14) ;  /* 0x0000010000017945 */ /* 0x000fe20003800200 */
[----:B--2---:R-:W0:Y:S01]  /*0c50*/  MUFU.RCP R9, R4 ;  /* 0x0000000400097308 */ /* 0x004e220000001000 */
[----:B---3--:R-:W-:-:S04]  /*0c60*/  FADD R2, R2, -R4 ;  /* 0x8000000402027221 */ /* 0x008fc80000000000 */
[----:B------:R-:W-:-:S04]  /*0c70*/  FMUL R3, R2, 100 ;  /* 0x42c8000002037820 */ /* 0x000fc80000400000 */
[----:B------:R-:W1:Y:S01]  /*0c80*/  FCHK P0, R3, R4 ;  /* 0x0000000403007302 */ /* 0x000e620000000000 */
[----:B0-----:R-:W-:-:S04]  /*0c90*/  FFMA R10, -R4, R9, 1 ;  /* 0x3f800000040a7423 */ /* 0x001fc80000000109 */
[----:B------:R-:W-:Y:S01]  /*0ca0*/  FFMA R10, R9, R10, R9 ;  /* 0x0000000a090a7223 */ /* 0x000fe20000000009 */
[----:B------:R-:W-:-:S03]  /*0cb0*/  MOV R9, R0 ;  /* 0x0000000000097202 */ /* 0x000fc60000000f00 */
[----:B------:R-:W-:-:S04]  /*0cc0*/  FFMA R11, R3, R10, RZ ;  /* 0x0000000a030b7223 */ /* 0x000fc800000000ff */
[----:B------:R-:W-:-:S04]  /*0cd0*/  FFMA R2, -R4, R11, R3 ;  /* 0x0000000b04027223 */ /* 0x000fc80000000103 */
[----:B------:R-:W-:Y:S01]  /*0ce0*/  FFMA R11, R10, R2, R11 ;  /* 0x000000020a0b7223 */ /* 0x000fe2000000000b */
[----:B-1----:R-:W-:Y:S06]  /*0cf0*/  @!P0 BRA `(.L_x_15) ;  /* 0x0000000000108947 */ /* 0x002fec0003800000 */
[----:B------:R-:W-:Y:S01]  /*0d00*/  IMAD.MOV.U32 R0, RZ, RZ, R4 ;  /* 0x000000ffff007224 */ /* 0x000fe200078e0004 */
[----:B------:R-:W-:-:S07]  /*0d10*/  MOV R2, 0xd30 ;  /* 0x00000d3000027802 */ /* 0x000fce0000000f00 */
[----:B------:R-:W-:Y:S05]  /*0d20*/  CALL.REL.NOINC `($__internal_0_$__cuda_sm3x_div_rn_noftz_f32_slowpath) ;  /* 0x0000000400ac7944 */ /* 0x000fea0003c00000 */
[----:B------:R-:W-:-:S07]  /*0d30*/  MOV R11, R0 ;  /* 0x00000000000b7202 */ /* 0x000fce0000000f00 */
.L_x_15:
[----:B------:R-:W-:Y:S05]  /*0d40*/  BSYNC.RECONVERGENT B1 ;  /* 0x0000000000017941 */ /* 0x000fea0003800200 */
.L_x_14:
[----:B------:R3:W-:Y:S01]  /*0d50*/  STG.E desc[UR4][R14.64], R11 ;  /* 0x0000000b0e007986 */ /* 0x0007e2000c101904 */
[----:B------:R-:W-:Y:S02]  /*0d60*/  IADD3 R8, PT, PT, R8, 0x1, RZ ;  /* 0x0000000108087810 */ /* 0x000fe40007ffe0ff */
[----:B------:R-:W-:Y:S02]  /*0d70*/  MOV R2, UR6 ;  /* 0x0000000600027c02 */ /* 0x000fe40008000f00 */
[----:B------:R-:W-:Y:S02]  /*0d80*/  ISETP.NE.AND P0, PT, R8, RZ, PT ;  /* 0x000000ff0800720c */ /* 0x000fe40003f05270 */
[----:B------:R-:W-:Y:S01]  /*0d90*/  IADD3 R0, PT, PT, R9, 0x1, RZ ;  /* 0x0000000109007810 */ /* 0x000fe20007ffe0ff */
[----:B------:R-:W-:Y:S01]  /*0da0*/  IMAD.IADD R21, R21, 0x1, R2 ;  /* 0x0000000115157824 */ /* 0x000fe200078e0202 */
[----:B------:R-:W-:-:S09]  /*0db0*/  IADD3 R17, PT, PT, R17, R2, RZ ;  /* 0x0000000211117210 */ /* 0x000fd20007ffe0ff */
[----:B---3--:R-:W-:Y:S05]  /*0dc0*/  @P0 BRA `(.L_x_16) ;  /* 0xfffffffc008c0947 */ /* 0x008fea000383ffff */
.L_x_13:
[----:B------:R-:W-:Y:S05]  /*0dd0*/  BSYNC.RECONVERGENT B0 ;  /* 0x0000000000007941 */ /* 0x000fea0003800200 */
.L_x_12:
[----:B------:R-:W-:-:S13]  /*0de0*/  ISETP.GE.U32.AND P0, PT, R16, 0x3, PT ;  /* 0x000000031000780c */ /* 0x000fda0003f06070 */
[----:B------:R-:W-:Y:S05]  /*0df0*/  @!P0 EXIT ;  /* 0x000000000000894d */ /* 0x000fea0003800000 */
[----:B------:R-:W3:Y:S01]  /*0e00*/  LDCU UR7, c[0x0][0x398] ;  /* 0x00007300ff0777ac */ /* 0x000ee20008000800 */
[----:B--2---:R-:W2:Y:S01]  /*0e10*/  LDC R6, c[0x0][0x3a0] ;  /* 0x0000e800ff067b82 */ /* 0x004ea20000000800 */
[C---:B------:R-:W-:Y:S01]  /*0e20*/  IMAD R7, R9.reuse, R2, R13 ;  /* 0x0000000209077224 */ /* 0x040fe200078e020d */
[----:B------:R-:W4:Y:S06]  /*0e30*/  LDCU UR6, c[0x0][0x3a4] ;  /* 0x00007480ff0677ac */ /* 0x000f2c0008000800 */
[----:B------:R-:W0:Y:S01]  /*0e40*/  LDC.64 R16, c[0x0][0x3a8] ;  /* 0x0000ea00ff107b82 */ /* 0x000e220000000a00 */
[----:B---3--:R-:W-:-:S02]  /*0e50*/  IADD3 R0, PT, PT, R9, -UR7, RZ ;  /* 0x8000000709007c10 */ /* 0x008fc4000fffe0ff */
[----:B----4-:R-:W-:-:S03]  /*0e60*/  IADD3 R18, PT, PT, R9, -UR6, RZ ;  /* 0x8000000609127c10 */ /* 0x010fc6000fffe0ff */
[----:B------:R-:W-:-:S07]  /*0e70*/  IMAD R13, R0, R2, R13 ;  /* 0x00000002000d7224 */ /* 0x000fce00078e020d */
.L_x_25:
[----:B0--3--:R-:W-:-:S05]  /*0e80*/  IMAD.WIDE R14, R13, 0x4, R16 ;  /* 0x000000040d0e7825 */ /* 0x009fca00078e0210 */
[----:B------:R-:W3:Y:S01]  /*0e90*/  LDG.E R4, desc[UR4][R14.64] ;  /* 0x000000040e047981 */ /* 0x000ee2000c1e1900 */
[----:B------:R-:W-:-:S05]  /*0ea0*/  IMAD.WIDE R8, R7, 0x4, R16 ;  /* 0x0000000407087825 */ /* 0x000fca00078e0210 */
[----:B------:R-:W4:Y:S01]  /*0eb0*/  LDG.E R0, desc[UR4][R8.64] ;  /* 0x0000000408007981 */ /* 0x000f22000c1e1900 */
[----:B------:R-:W-:Y:S01]  /*0ec0*/  IADD3 R18, PT, PT, R18, 0x4, RZ ;  /* 0x0000000412127810 */ /* 0x000fe20007ffe0ff */
[----:B------:R-:W-:Y:S03]  /*0ed0*/  BSSY.RECONVERGENT B0, `(.L_x_17) ;  /* 0x000000f000007945 */ /* 0x000fe60003800200 */
[----:B------:R-:W-:Y:S01]  /*0ee0*/  ISETP.NE.AND P2, PT, R18, RZ, PT ;  /* 0x000000ff1200720c */ /* 0x000fe20003f45270 */
[----:B---3--:R-:W0:Y:S01]  /*0ef0*/  MUFU.RCP R2, R4 ;  /* 0x0000000400027308 */ /* 0x008e220000001000 */
[----:B----4-:R-:W-:-:S04]  /*0f00*/  FADD R0, R0, -R4 ;  /* 0x8000000400007221 */ /* 0x010fc80000000000 */
[----:B------:R-:W-:-:S04]  /*0f10*/  FMUL R3, R0, 100 ;  /* 0x42c8000000037820 */ /* 0x000fc80000400000 */
[----:B------:R-:W3:Y:S01]  /*0f20*/  FCHK P0, R3, R4 ;  /* 0x0000000403007302 */ /* 0x000ee20000000000 */
[----:B0-----:R-:W-:-:S04]  /*0f30*/  FFMA R5, -R4, R2, 1 ;  /* 0x3f80000004057423 */ /* 0x001fc80000000102 */
[----:B------:R-:W-:-:S04]  /*0f40*/  FFMA R2, R2, R5, R2 ;  /* 0x0000000502027223 */ /* 0x000fc80000000002 */
[----:B------:R-:W-:-:S04]  /*0f50*/  FFMA R5, R3, R2, RZ ;  /* 0x0000000203057223 */ /* 0x000fc800000000ff */
[----:B------:R-:W-:-:S04]  /*0f60*/  FFMA R0, -R4, R5, R3 ;  /* 0x0000000504007223 */ /* 0x000fc80000000103 */
[----:B------:R-:W-:Y:S01]  /*0f70*/  FFMA R0, R2, R0, R5 ;  /* 0x0000000002007223 */ /* 0x000fe20000000005 */
[----:B---3--:R-:W-:Y:S06]  /*0f80*/  @!P0 BRA `(.L_x_18) ;  /* 0x00000000000c8947 */ /* 0x008fec0003800000 */
[----:B------:R-:W-:Y:S02]  /*0f90*/  MOV R0, R4 ;  /* 0x0000000400007202 */ /* 0x000fe40000000f00 */
[----:B------:R-:W-:-:S07]  /*0fa0*/  MOV R2, 0xfc0 ;  /* 0x00000fc000027802 */ /* 0x000fce0000000f00 */
[----:B-12---:R-:W-:Y:S05]  /*0fb0*/  CALL.REL.NOINC `($__internal_0_$__cuda_sm3x_div_rn_noftz_f32_slowpath) ;  /* 0x0000000400087944 */ /* 0x006fea0003c00000 */
.L_x_18:
[----:B------:R-:W-:Y:S05]  /*0fc0*/  BSYNC.RECONVERGENT B0 ;  /* 0x0000000000007941 */ /* 0x000fea0003800200 */
.L_x_17:
[C---:B--2---:R-:W-:Y:S01]  /*0fd0*/  IMAD.WIDE.U32 R14, R6.reuse, 0x4, R14 ;  /* 0x00000004060e7825 */ /* 0x044fe200078e000e */
[----:B------:R0:W-:Y:S04]  /*0fe0*/  STG.E desc[UR4][R8.64], R0 ;  /* 0x0000000008007986 */ /* 0x0001e8000c101904 */
[----:B------:R-:W2:Y:S01]  /*0ff0*/  LDG.E R10, desc[UR4][R14.64] ;  /* 0x000000040e0a7981 */ /* 0x000ea2000c1e1900 */
[----:B-1----:R-:W-:-:S05]  /*1000*/  IMAD.WIDE.U32 R20, R6, 0x4, R8 ;  /* 0x0000000406147825 */ /* 0x002fca00078e0008 */
[----:B------:R-:W3:Y:S01]  /*1010*/  LDG.E R2, desc[UR4][R20.64] ;  /* 0x0000000414027981 */ /* 0x000ee2000c1e1900 */
[----:B------:R-:W-:Y:S01]  /*1020*/  BSSY.RECONVERGENT B0, `(.L_x_19) ;  /* 0x000000e000007945 */ /* 0x000fe20003800200 */
[----:B--2---:R-:W1:Y:S01]  /*1030*/  MUFU.RCP R4, R10 ;  /* 0x0000000a00047308 */ /* 0x004e620000001000 */
[----:B---3--:R-:W-:-:S04]  /*1040*/  FADD R2, R2, -R10 ;  /* 0x8000000a02027221 */ /* 0x008fc80000000000 */
[----:B------:R-:W-:-:S04]  /*1050*/  FMUL R3, R2, 100 ;  /* 0x42c8000002037820 */ /* 0x000fc80000400000 */
[----:B------:R-:W2:Y:S01]  /*1060*/  FCHK P0, R3, R10 ;  /* 0x0000000a03007302 */ /* 0x000ea20000000000 */
[----:B-1----:R-:W-:-:S04]  /*1070*/  FFMA R5, -R10, R4, 1 ;  /* 0x3f8000000a057423 */ /* 0x002fc80000000104 */
[----:B------:R-:W-:-:S04]  /*1080*/  FFMA R4, R4, R5, R4 ;  /* 0x0000000504047223 */ /* 0x000fc80000000004 */
[----:B------:R-:W-:-:S04]  /*1090*/  FFMA R5, R3, R4, RZ ;  /* 0x0000000403057223 */ /* 0x000fc800000000ff */
[----:B0-----:R-:W-:-:S04]  /*10a0*/  FFMA R0, -R10, R5, R3 ;  /* 0x000000050a007223 */ /* 0x001fc80000000103 */
[----:B------:R-:W-:Y:S01]  /*10b0*/  FFMA R0, R4, R0, R5 ;  /* 0x0000000004007223 */ /* 0x000fe20000000005 */
[----:B--2---:R-:W-:Y:S06]  /*10c0*/  @!P0 BRA `(.L_x_20) ;  /* 0x00000000000c8947 */ /* 0x004fec0003800000 */
[----:B------:R-:W-:Y:S02]  /*10d0*/  MOV R0, R10 ;  /* 0x0000000a00007202 */ /* 0x000fe40000000f00 */
[----:B------:R-:W-:-:S07]  /*10e0*/  MOV R2, 0x1100 ;  /* 0x0000110000027802 */ /* 0x000fce0000000f00 */
[----:B------:R-:W-:Y:S05]  /*10f0*/  CALL.REL.NOINC `($__internal_0_$__cuda_sm3x_div_rn_noftz_f32_slowpath) ;  /* 0x0000000000b87944 */ /* 0x000fea0003c00000 */
.L_x_20:
[----:B------:R-:W-:Y:S05]  /*1100*/  BSYNC.RECONVERGENT B0 ;  /* 0x0000000000007941 */ /* 0x000fea0003800200 */
.L_x_19:
[C---:B------:R-:W-:Y:S01]  /*1110*/  IMAD.WIDE.U32 R14, R6.reuse, 0x4, R14 ;  /* 0x00000004060e7825 */ /* 0x040fe200078e000e */
[----:B------:R0:W-:Y:S04]  /*1120*/  STG.E desc[UR4][R20.64], R0 ;  /* 0x0000000014007986 */ /* 0x0001e8000c101904 */
[----:B------:R-:W2:Y:S01]  /*1130*/  LDG.E R10, desc[UR4][R14.64] ;  /* 0x000000040e0a7981 */ /* 0x000ea2000c1e1900 */
[----:B------:R-:W-:-:S05]  /*1140*/  IMAD.WIDE.U32 R8, R6, 0x4, R20 ;  /* 0x0000000406087825 */ /* 0x000fca00078e0014 */
        /* <DEDUP_REMOVED lines=12> */
[----:B------:R-:W-:Y:S01]  /*1210*/  IMAD.MOV.U32 R0, RZ, RZ, R10 ;  /* 0x000000ffff007224 */ /* 0x000fe200078e000a */
[----:B------:R-:W-:-:S07]  /*1220*/  MOV R2, 0x1240 ;  /* 0x0000124000027802 */ /* 0x000fce0000000f00 */
[----:B------:R-:W-:Y:S05]  /*1230*/  CALL.REL.NOINC `($__internal_0_$__cuda_sm3x_div_rn_noftz_f32_slowpath) ;  /* 0x0000000000687944 */ /* 0x000fea0003c00000 */
.L_x_22:
[----:B------:R-:W-:Y:S05]  /*1240*/  BSYNC.RECONVERGENT B0 ;  /* 0x0000000000007941 */ /* 0x000fea0003800200 */
.L_x_21:
[C---:B------:R-:W-:Y:S01]  /*1250*/  IMAD.WIDE.U32 R4, R6.reuse, 0x4, R14 ;  /* 0x0000000406047825 */ /* 0x040fe200078e000e */
[----:B------:R0:W-:Y:S05]  /*1260*/  STG.E desc[UR4][R8.64], R0 ;  /* 0x0000000008007986 */ /* 0x0001ea000c101904 */
        /* <DEDUP_REMOVED lines=17> */
.L_x_24:
[----:B------:R-:W-:Y:S05]  /*1380*/  BSYNC.RECONVERGENT B0 ;  /* 0x0000000000007941 */ /* 0x000fea0003800200 */
.L_x_23:
[----:B------:R3:W-:Y:S01]  /*1390*/  STG.E desc[UR4][R14.64], R0 ;  /* 0x000000000e007986 */ /* 0x0007e2000c101904 */
[C---:B------:R-:W-:Y:S02]  /*13a0*/  LEA R13, R6.reuse, R13, 0x2 ;  /* 0x0000000d060d7211 */ /* 0x040fe400078e10ff */
[----:B------:R-:W-:Y:S01]  /*13b0*/  LEA R7, R6, R7, 0x2 ;  /* 0x0000000706077211 */ /* 0x000fe200078e10ff */
[----:B------:R-:W-:Y:S06]  /*13c0*/  @P2 BRA `(.L_x_25) ;  /* 0xfffffff800ac2947 */ /* 0x000fec000383ffff */
[----:B------:R-:W-:Y:S05]  /*13d0*/  EXIT ;  /* 0x000000000000794d */ /* 0x000fea0003800000 */
        .weak           $__internal_0_$__cuda_sm3x_div_rn_noftz_f32_slowpath
        .type           $__internal_0_$__cuda_sm3x_div_rn_noftz_f32_slowpath,@function
        .size           $__internal_0_$__cuda_sm3x_div_rn_noftz_f32_slowpath,(.L_x_88 - $__internal_0_$__cuda_sm3x_div_rn_noftz_f32_slowpath)
$__internal_0_$__cuda_sm3x_div_rn_noftz_f32_slowpath:
[----:B------:R-:W-:Y:S01]  /*13e0*/  SHF.R.U32.HI R4, RZ, 0x17, R0 ;  /* 0x00000017ff047819 */ /* 0x000fe20000011600 */
[----:B------:R-:W-:Y:S01]  /*13f0*/  BSSY.RECONVERGENT B2, `(.L_x_26) ;  /* 0x0000062000027945 */ /* 0x000fe20003800200 */
[----:B------:R-:W-:Y:S02]  /*1400*/  SHF.R.U32.HI R10, RZ, 0x17, R3 ;  /* 0x00000017ff0a7819 */ /* 0x000fe40000011603 */
[----:B------:R-:W-:Y:S02]  /*1410*/  LOP3.LUT R4, R4, 0xff, RZ, 0xc0, !PT ;  /* 0x000000ff04047812 */ /* 0x000fe400078ec0ff */
[----:B------:R-:W-:Y:S02]  /*1420*/  LOP3.LUT R10, R10, 0xff, RZ, 0xc0, !PT ;  /* 0x000000ff0a0a7812 */ /* 0x000fe400078ec0ff */
[----:B------:R-:W-:Y:S02]  /*1430*/  IADD3 R11, PT, PT, R4, -0x1, RZ ;  /* 0xffffffff040b7810 */ /* 0x000fe40007ffe0ff */
[----:B------:R-:W-:-:S02]  /*1440*/  IADD3 R12, PT, PT, R10, -0x1, RZ ;  /* 0xffffffff0a0c7810 */ /* 0x000fc40007ffe0ff */
[----:B------:R-:W-:-:S04]  /*1450*/  ISETP.GT.U32.AND P0, PT, R11, 0xfd, PT ;  /* 0x000000fd0b00780c */ /* 0x000fc80003f04070 */
[----:B------:R-:W-:-:S13]  /*1460*/  ISETP.GT.U32.OR P0, PT, R12, 0xfd, P0 ;  /* 0x000000fd0c00780c */ /* 0x000fda0000704470 */
[----:B------:R-:W-:Y:S01]  /*1470*/  @!P0 IMAD.MOV.U32 R5, RZ, RZ, RZ ;  /* 0x000000ffff058224 */ /* 0x000fe200078e00ff */
[----:B------:R-:W-:Y:S06]  /*1480*/  @!P0 BRA `(.L_x_27) ;  /* 0x00000000005c8947 */ /* 0x000fec0003800000 */
[----:B------:R-:W-:Y:S02]  /*1490*/  FSETP.GTU.FTZ.AND P0, PT, |R3|, +INF , PT ;  /* 0x7f8000000300780b */ /* 0x000fe40003f1c200 */
[----:B------:R-:W-:-:S04]  /*14a0*/  FSETP.GTU.FTZ.AND P1, PT, |R0|, +INF , PT ;  /* 0x7f8000000000780b */ /* 0x000fc80003f3c200 */
[----:B------:R-:W-:-:S13]  /*14b0*/  PLOP3.LUT P0, PT, P0, P1, PT, 0xf8, 0x8f ;  /* 0x00000000008f781c */ /* 0x000fda0000703f70 */
[----:B------:R-:W-:Y:S05]  /*14c0*/  @P0 BRA `(.L_x_28) ;  /* 0x00000004004c0947 */ /* 0x000fea0003800000 */
[----:B------:R-:W-:-:S13]  /*14d0*/  LOP3.LUT P0, RZ, R0, 0x7fffffff, R3, 0xc8, !PT ;  /* 0x7fffffff00ff7812 */ /* 0x000fda000780c803 */
[----:B------:R-:W-:Y:S05]  /*14e0*/  @!P0 BRA `(.L_x_29) ;  /* 0x00000004003c8947 */ /* 0x000fea0003800000 */
[C---:B------:R-:W-:Y:S02]  /*14f0*/  FSETP.NEU.FTZ.AND P3, PT, |R3|.reuse, +INF , PT ;  /* 0x7f8000000300780b */ /* 0x040fe40003f7d200 */
[----:B------:R-:W-:Y:S02]  /*1500*/  FSETP.NEU.FTZ.AND P1, PT, |R0|, +INF , PT ;  /* 0x7f8000000000780b */ /* 0x000fe40003f3d200 */
[----:B------:R-:W-:-:S11]  /*1510*/  FSETP.NEU.FTZ.AND P0, PT, |R3|, +INF , PT ;  /* 0x7f8000000300780b */ /* 0x000fd60003f1d200 */
[----:B------:R-:W-:Y:S05]  /*1520*/  @!P1 BRA !P3, `(.L_x_29) ;  /* 0x00000004002c9947 */ /* 0x000fea0005800000 */
[----:B------:R-:W-:-:S04]  /*1530*/  LOP3.LUT P3, RZ, R3, 0x7fffffff, RZ, 0xc0, !PT ;  /* 0x7fffffff03ff7812 */ /* 0x000fc8000786c0ff */
[----:B------:R-:W-:-:S13]  /*1540*/  PLOP3.LUT P1, PT, P1, P3, PT, 0x2f, 0xf2 ;  /* 0x0000000000f2781c */ /* 0x000fda0000f26577 */
[----:B------:R-:W-:Y:S05]  /*1550*/  @P1 BRA `(.L_x_30) ;  /* 0x0000000400181947 */ /* 0x000fea0003800000 */
[----:B------:R-:W-:-:S04]  /*1560*/  LOP3.LUT P1, RZ, R0, 0x7fffffff, RZ, 0xc0, !PT ;  /* 0x7fffffff00ff7812 */ /* 0x000fc8000782c0ff */
[----:B------:R-:W-:-:S13]  /*1570*/  PLOP3.LUT P0, PT, P0, P1, PT, 0x2f, 0xf2 ;  /* 0x0000000000f2781c */ /* 0x000fda0000702577 */
[----:B------:R-:W-:Y:S05]  /*1580*/  @P0 BRA `(.L_x_31) ;  /* 0x0000000400000947 */ /* 0x000fea0003800000 */
[----:B------:R-:W-:Y:S02]  /*1590*/  ISETP.GE.AND P0, PT, R12, RZ, PT ;  /* 0x000000ff0c00720c */ /* 0x000fe40003f06270 */
[----:B------:R-:W-:-:S11]  /*15a0*/  ISETP.GE.AND P1, PT, R11, RZ, PT ;  /* 0x000000ff0b00720c */ /* 0x000fd60003f26270 */
[----:B------:R-:W-:Y:S01]  /*15b0*/  @P0 MOV R5, RZ ;  /* 0x000000ff00050202 */ /* 0x000fe20000000f00 */
[----:B------:R-:W-:Y:S01]  /*15c0*/  @!P0 FFMA R3, R3, 1.84467440737095516160e+19, RZ ;  /* 0x5f80000003038823 */ /* 0x000fe200000000ff */
[----:B------:R-:W-:Y:S01]  /*15d0*/  @!P0 MOV R5, 0xffffffc0 ;  /* 0xffffffc000058802 */ /* 0x000fe20000000f00 */
[----:B------:R-:W-:-:S03]  /*15e0*/  @!P1 FFMA R0, R0, 1.84467440737095516160e+19, RZ ;  /* 0x5f80000000009823 */ /* 0x000fc600000000ff */
[----:B------:R-:W-:-:S07]  /*15f0*/  @!P1 IADD3 R5, PT, PT, R5, 0x40, RZ ;  /* 0x0000004005059810 */ /* 0x000fce0007ffe0ff */
.L_x_27:
[----:B------:R-:W-:Y:S01]  /*1600*/  LEA R11, R4, 0xc0800000, 0x17 ;  /* 0xc0800000040b7811 */ /* 0x000fe200078eb8ff */
[----:B------:R-:W-:Y:S01]  /*1610*/  BSSY.RECONVERGENT B3, `(.L_x_32) ;  /* 0x0000036000037945 */ /* 0x000fe20003800200 */
[----:B------:R-:W-:Y:S02]  /*1620*/  IADD3 R10, PT, PT, R10, -0x7f, RZ ;  /* 0xffffff810a0a7810 */ /* 0x000fe40007ffe0ff */
[----:B------:R-:W-:Y:S02]  /*1630*/  IADD3 R22, PT, PT, -R11, R0, RZ ;  /* 0x000000000b167210 */ /* 0x000fe40007ffe1ff */
[C---:B------:R-:W-:Y:S01]  /*1640*/  IADD3 R4, PT, PT, R10.reuse, 0x7f, -R4 ;  /* 0x0000007f0a047810 */ /* 0x040fe20007ffe804 */
[----:B------:R-:W-:Y:S01]  /*1650*/  IMAD R0, R10, -0x800000, R3 ;  /* 0xff8000000a007824 */ /* 0x000fe200078e0203 */
[----:B------:R-:W0:Y:S01]  /*1660*/  MUFU.RCP R12, R22 ;  /* 0x00000016000c7308 */ /* 0x000e220000001000 */
[----:B------:R-:W-:Y:S01]  /*1670*/  FADD.FTZ R11, -R22, -RZ ;  /* 0x800000ff160b7221 */ /* 0x000fe20000010100 */
[----:B------:R-:W-:-:S03]  /*1680*/  IADD3 R5, PT, PT, R4, R5, RZ ;  /* 0x0000000504057210 */ /* 0x000fc60007ffe0ff */
[----:B0-----:R-:W-:-:S04]  /*1690*/  FFMA R19, R12, R11, 1 ;  /* 0x3f8000000c137423 */ /* 0x001fc8000000000b */
[----:B------:R-:W-:-:S04]  /*16a0*/  FFMA R19, R12, R19, R12 ;  /* 0x000000130c137223 */ /* 0x000fc8000000000c */
[----:B------:R-:W-:-:S04]  /*16b0*/  FFMA R12, R0, R19, RZ ;  /* 0x00000013000c7223 */ /* 0x000fc800000000ff */
[----:B------:R-:W-:-:S04]  /*16c0*/  FFMA R3, R11, R12, R0 ;  /* 0x0000000c0b037223 */ /* 0x000fc80000000000 */
[----:B------:R-:W-:-:S04]  /*16d0*/  FFMA R12, R19, R3, R12 ;  /* 0x00000003130c7223 */ /* 0x000fc8000000000c */
[----:B------:R-:W-:-:S04]  /*16e0*/  FFMA R11, R11, R12, R0 ;  /* 0x0000000c0b0b7223 */ /* 0x000fc80000000000 */
[----:B------:R-:W-:-:S05]  /*16f0*/  FFMA R0, R19, R11, R12 ;  /* 0x0000000b13007223 */ /* 0x000fca000000000c */
[----:B------:R-:W-:-:S04]  /*1700*/  SHF.R.U32.HI R3, RZ, 0x17, R0 ;  /* 0x00000017ff037819 */ /* 0x000fc80000011600 */
[----:B------:R-:W-:-:S05]  /*1710*/  LOP3.LUT R4, R3, 0xff, RZ, 0xc0, !PT ;  /* 0x000000ff03047812 */ /* 0x000fca00078ec0ff */
[----:B------:R-:W-:-:S05]  /*1720*/  IMAD.IADD R3, R4, 0x1, R5 ;  /* 0x0000000104037824 */ /* 0x000fca00078e0205 */
[----:B------:R-:W-:-:S04]  /*1730*/  IADD3 R4, PT, PT, R3, -0x1, RZ ;  /* 0xffffffff03047810 */ /* 0x000fc80007ffe0ff */
[----:B------:R-:W-:-:S13]  /*1740*/  ISETP.GE.U32.AND P0, PT, R4, 0xfe, PT ;  /* 0x000000fe0400780c */ /* 0x000fda0003f06070 */
[----:B------:R-:W-:Y:S05]  /*1750*/  @!P0 BRA `(.L_x_33) ;  /* 0x0000000000808947 */ /* 0x000fea0003800000 */
[----:B------:R-:W-:-:S13]  /*1760*/  ISETP.GT.AND P0, PT, R3, 0xfe, PT ;  /* 0x000000fe0300780c */ /* 0x000fda0003f04270 */
[----:B------:R-:W-:Y:S05]  /*1770*/  @P0 BRA `(.L_x_34) ;  /* 0x00000000006c0947 */ /* 0x000fea0003800000 */
[----:B------:R-:W-:-:S13]  /*1780*/  ISETP.GE.AND P0, PT, R3, 0x1, PT ;  /* 0x000000010300780c */ /* 0x000fda0003f06270 */
[----:B------:R-:W-:Y:S05]  /*1790*/  @P0 BRA `(.L_x_35) ;  /* 0x0000000000740947 */ /* 0x000fea0003800000 */
[----:B------:R-:W-:Y:S02]  /*17a0*/  ISETP.GE.AND P0, PT, R3, -0x18, PT ;  /* 0xffffffe80300780c */ /* 0x000fe40003f06270 */
[----:B------:R-:W-:-:S11]  /*17b0*/  LOP3.LUT R0, R0, 0x80000000, RZ, 0xc0, !PT ;  /* 0x8000000000007812 */ /* 0x000fd600078ec0ff */
[----:B------:R-:W-:Y:S05]  /*17c0*/  @!P0 BRA `(.L_x_35) ;  /* 0x0000000000688947 */ /* 0x000fea0003800000 */
[CCC-:B------:R-:W-:Y:S01]  /*17d0*/  FFMA.RZ R4, R19.reuse, R11.reuse, R12.reuse ;  /* 0x0000000b13047223 */ /* 0x1c0fe2000000c00c */
[CCC-:B------:R-:W-:Y:S01]  /*17e0*/  FFMA.RP R5, R19.reuse, R11.reuse, R12.reuse ;  /* 0x0000000b13057223 */ /* 0x1c0fe2000000800c */
[----:B------:R-:W-:Y:S01]  /*17f0*/  FFMA.RM R12, R19, R11, R12 ;  /* 0x0000000b130c7223 */ /* 0x000fe2000000400c */
[C---:B------:R-:W-:Y:S02]  /*1800*/  IADD3 R10, PT, PT, R3.reuse, 0x20, RZ ;  /* 0x00000020030a7810 */ /* 0x040fe40007ffe0ff */
[----:B------:R-:W-:Y:S02]  /*1810*/  LOP3.LUT R4, R4, 0x7fffff, RZ, 0xc0, !PT ;  /* 0x007fffff04047812 */ /* 0x000fe400078ec0ff */
[C---:B------:R-:W-:Y:S02]  /*1820*/  ISETP.NE.AND P3, PT, R3.reuse, RZ, PT ;  /* 0x000000ff0300720c */ /* 0x040fe40003f65270 */
[----:B------:R-:W-:Y:S02]  /*1830*/  LOP3.LUT R11, R4, 0x800000, RZ, 0xfc, !PT ;  /* 0x00800000040b7812 */ /* 0x000fe400078efcff */
[----:B------:R-:W-:-:S02]  /*1840*/  ISETP.NE.AND P1, PT, R3, RZ, PT ;  /* 0x000000ff0300720c */ /* 0x000fc40003f25270 */
[----:B------:R-:W-:Y:S02]  /*1850*/  IADD3 R3, PT, PT, -R3, RZ, RZ ;  /* 0x000000ff03037210 */ /* 0x000fe40007ffe1ff */
[----:B------:R-:W-:Y:S02]  /*1860*/  SHF.L.U32 R10, R11, R10, RZ ;  /* 0x0000000a0b0a7219 */ /* 0x000fe400000006ff */
[----:B------:R-:W-:Y:S02]  /*1870*/  FSETP.NEU.FTZ.AND P0, PT, R5, R12, PT ;  /* 0x0000000c0500720b */ /* 0x000fe40003f1d000 */
[----:B------:R-:W-:Y:S02]  /*1880*/  SEL R4, R3, RZ, P3 ;  /* 0x000000ff03047207 */ /* 0x000fe40001800000 */
[----:B------:R-:W-:Y:S02]  /*1890*/  ISETP.NE.AND P1, PT, R10, RZ, P1 ;  /* 0x000000ff0a00720c */ /* 0x000fe40000f25270 */
[----:B------:R-:W-:-:S02]  /*18a0*/  SHF.R.U32.HI R10, RZ, R4, R11 ;  /* 0x00000004ff0a7219 */ /* 0x000fc4000001160b */
[----:B------:R-:W-:Y:S02]  /*18b0*/  PLOP3.LUT P0, PT, P0, P1, PT, 0xf8, 0x8f ;  /* 0x00000000008f781c */ /* 0x000fe40000703f70 */
[----:B------:R-:W-:Y:S02]  /*18c0*/  SHF.R.U32.HI R4, RZ, 0x1, R10 ;  /* 0x00000001ff047819 */ /* 0x000fe4000001160a */
[----:B------:R-:W-:-:S04]  /*18d0*/  SEL R3, RZ, 0x1, !P0 ;  /* 0x00000001ff037807 */ /* 0x000fc80004000000 */
[----:B------:R-:W-:-:S04]  /*18e0*/  LOP3.LUT R3, R3, 0x1, R4, 0xf8, !PT ;  /* 0x0000000103037812 */ /* 0x000fc800078ef804 */
[----:B------:R-:W-:-:S04]  /*18f0*/  LOP3.LUT R3, R3, R10, RZ, 0xc0, !PT ;  /* 0x0000000a03037212 */ /* 0x000fc800078ec0ff */
[----:B------:R-:W-:-:S04]  /*1900*/  IADD3 R3, PT, PT, R4, R3, RZ ;  /* 0x0000000304037210 */ /* 0x000fc80007ffe0ff */
[----:B------:R-:W-:Y:S01]  /*1910*/  LOP3.LUT R0, R3, R0, RZ, 0xfc, !PT ;  /* 0x0000000003007212 */ /* 0x000fe200078efcff */
[----:B------:R-:W-:Y:S06]  /*1920*/  BRA `(.L_x_35) ;  /* 0x0000000000107947 */ /* 0x000fec0003800000 */
.L_x_34:
[----:B------:R-:W-:-:S04]  /*1930*/  LOP3.LUT R0, R0, 0x80000000, RZ, 0xc0, !PT ;  /* 0x8000000000007812 */ /* 0x000fc800078ec0ff */
[----:B------:R-:W-:Y:S01]  /*1940*/  LOP3.LUT R0, R0, 0x7f800000, RZ, 0xfc, !PT ;  /* 0x7f80000000007812 */ /* 0x000fe200078efcff */
[----:B------:R-:W-:Y:S06]  /*1950*/  BRA `(.L_x_35) ;  /* 0x0000000000047947 */ /* 0x000fec0003800000 */
.L_x_33:
[----:B------:R-:W-:-:S07]  /*1960*/  LEA R0, R5, R0, 0x17 ;  /* 0x0000000005007211 */ /* 0x000fce00078eb8ff */
.L_x_35:
[----:B------:R-:W-:Y:S05]  /*1970*/  BSYNC.RECONVERGENT B3 ;  /* 0x0000000000037941 */ /* 0x000fea0003800200 */
.L_x_32:
[----:B------:R-:W-:Y:S05]  /*1980*/  BRA `(.L_x_36) ;  /* 0x0000000000207947 */ /* 0x000fea0003800000 */
.L_x_31:
[----:B------:R-:W-:-:S04]  /*1990*/  LOP3.LUT R0, R0, 0x80000000, R3, 0x48, !PT ;  /* 0x8000000000007812 */ /* 0x000fc800078e4803 */
[----:B------:R-:W-:Y:S01]  /*19a0*/  LOP3.LUT R0, R0, 0x7f800000, RZ, 0xfc, !PT ;  /* 0x7f80000000007812 */ /* 0x000fe200078efcff */
[----:B------:R-:W-:Y:S06]  /*19b0*/  BRA `(.L_x_36) ;  /* 0x0000000000147947 */ /* 0x000fec0003800000 */
.L_x_30:
[----:B------:R-:W-:Y:S01]  /*19c0*/  LOP3.LUT R0, R0, 0x80000000, R3, 0x48, !PT ;  /* 0x8000000000007812 */ /* 0x000fe200078e4803 */
[----:B------:R-:W-:Y:S06]  /*19d0*/  BRA `(.L_x_36) ;  /* 0x00000000000c7947 */ /* 0x000fec0003800000 */
.L_x_29:
[----:B------:R-:W0:Y:S01]  /*19e0*/  MUFU.RSQ R0, -QNAN ;  /* 0xffc0000000007908 */ /* 0x000e220000001400 */
[----:B------:R-:W-:Y:S05]  /*19f0*/  BRA `(.L_x_36) ;  /* 0x0000000000047947 */ /* 0x000fea0003800000 */
.L_x_28:
[----:B------:R-:W-:-:S07]  /*1a00*/  FADD.FTZ R0, R3, R0 ;  /* 0x0000000003007221 */ /* 0x000fce0000010000 */
.L_x_36:
[----:B------:R-:W-:Y:S05]  /*1a10*/  BSYNC.RECONVERGENT B2 ;  /* 0x0000000000027941 */ /* 0x000fea0003800200 */
.L_x_26:
[----:B------:R-:W-:-:S04]  /*1a20*/  HFMA2 R3, -RZ, RZ, 0, 0 ;  /* 0x00000000ff037431 */ /* 0x000fc800000001ff */
[----:B0-----:R-:W-:Y:S05]  /*1a30*/  RET.REL.NODEC R2 `(cvi_many_series_one_param_f32) ;  /* 0xffffffe402707950 */ /* 0x001fea0003c3ffff */
.L_x_37:
[----:B------:R-:W-:-:S00]  /*1a40*/  BRA `(.L_x_37) ;  /* 0xfffffffc00fc7947 */ /* 0x000fc0000383ffff */
[----:B------:R-:W-:-:S00]  /*1a50*/  NOP ;  /* 0x0000000000007918 */ /* 0x000fc00000000000 */
        /* <DEDUP_REMOVED lines=10> */
.L_x_88:


//--------------------- .text.cvi_batch_from_range_f32 --------------------------
	.section	.text.cvi_batch_from_range_f32,"ax",@progbits
	.align	128
        .global         cvi_batch_from_range_f32
        .type           cvi_batch_from_range_f32,@function
        .size           cvi_batch_from_range_f32,(.L_x_89 - cvi_batch_from_range_f32)
        .other          cvi_batch_from_range_f32,@"STO_CUDA_ENTRY STV_DEFAULT"
cvi_batch_from_range_f32:
.text.cvi_batch_from_range_f32:
[----:B------:R-:W-:Y:S01]  /*0000*/  LDC R1, c[0x0][0x37c] ;  /* 0x0000df00ff017b82 */ /* 0x000fe20000000800 */
[----:B------:R-:W0:Y:S01]  /*0010*/  S2R R7, SR_CTAID.X ;  /* 0x0000000000077919 */ /* 0x000e220000002500 */
[----:B------:R-:W0:Y:S02]  /*0020*/  LDCU UR4, c[0x0][0x3a8] ;  /* 0x00007500ff0477ac */ /* 0x000e240008000800 */
[----:B0-----:R-:W-:-:S13]  /*0030*/  ISETP.GE.AND P0, PT, R7, UR4, PT ;  /* 0x0000000407007c0c */ /* 0x001fda000bf06270 */
[----:B------:R-:W-:Y:S05]  /*0040*/  @P0 EXIT ;  /* 0x000000000000094d */ /* 0x000fea0003800000 */
[----:B------:R-:W0:Y:S01]  /*0050*/  LDC.64 R2, c[0x0][0x388] ;  /* 0x0000e200ff027b82 */ /* 0x000e220000000a00 */
[----:B------:R-:W1:Y:S07]  /*0060*/  LDCU.64 UR6, c[0x0][0x358] ;  /* 0x00006b00ff0677ac */ /* 0x000e6e0008000a00 */
[----:B------:R-:W2:Y:S08]  /*0070*/  LDC.64 R8, c[0x0][0x398] ;  /* 0x0000e600ff087b82 */ /* 0x000eb00000000a00 */
[----:B------:R-:W3:Y:S01]  /*0080*/  LDC.64 R10, c[0x0][0x3a0] ;  /* 0x0000e800ff0a7b82 */ /* 0x000ee20000000a00 */
[----:B0-----:R-:W-:-:S05]  /*0090*/  IMAD.WIDE.U32 R2, R7, 0x4, R2 ;  /* 0x0000000407027825 */ /* 0x001fca00078e0002 */
[----:B-1----:R-:W4:Y:S01]  /*00a0*/  LDG.E.CONSTANT R6, desc[UR6][R2.64] ;  /* 0x0000000602067981 */ /* 0x002f22000c1e9900 */
[----:B--2---:R-:W-:-:S06]  /*00b0*/  IMAD.WIDE.U32 R8, R7, 0x4, R8 ;  /* 0x0000000407087825 */ /* 0x004fcc00078e0008 */
[----:B------:R-:W2:Y:S01]  /*00c0*/  LDG.E.CONSTANT R8, desc[UR6][R8.64] ;  /* 0x0000000608087981 */ /* 0x000ea2000c1e9900 */
[----:B----4-:R-:W-:-:S04]  /*00d0*/  ISETP.GE.AND P0, PT, R6, 0x1, PT ;  /* 0x000000010600780c */ /* 0x010fc80003f06270 */
[----:B---3--:R-:W-:-:S04]  /*00e0*/  ISETP.LT.OR P0, PT, R11, RZ, !P0 ;  /* 0x000000ff0b00720c */ /* 0x008fc80004701670 */
[----:B--2---:R-:W-:-:S13]  /*00f0*/  ISETP.GE.OR P0, PT, R8, R10, P0 ;  /* 0x0000000a0800720c */ /* 0x004fda0000706670 */
[----:B------:R-:W-:Y:S05]  /*0100*/  @P0 EXIT ;  /* 0x000000000000094d */ /* 0x000fea0003800000 */
[----:B------:R-:W0:Y:S01]  /*0110*/  S2R R9, SR_TID.X ;  /* 0x0000000000097919 */ /* 0x000e220000002100 */
[----:B------:R-:W-:Y:S01]  /*0120*/  BSSY.RECONVERGENT B0, `(.L_x_38) ;  /* 0x000000d000007945 */ /* 0x000fe20003800200 */
[C---:B0-----:R-:W-:Y:S02]  /*0130*/  ISETP.GE.AND P0, PT, R9.reuse, R10, PT ;  /* 0x0000000a0900720c */ /* 0x041fe40003f06270 */
[----:B------:R-:W-:-:S11]  /*0140*/  ISETP.NE.AND P1, PT, R9, RZ, PT ;  /* 0x000000ff0900720c */ /* 0x000fd60003f25270 */
[----:B------:R-:W-:Y:S05]  /*0150*/  @P0 BRA `(.L_x_39) ;  /* 0x0000000000240947 */ /* 0x000fea0003800000 */
[----:B------:R-:W0:Y:S01]  /*0160*/  LDC R0, c[0x0][0x360] ;  /* 0x0000d800ff007b82 */ /* 0x000e220000000800 */
[----:B------:R-:W-:-:S07]  /*0170*/  MOV R13, 0x7fc00000 ;  /* 0x7fc00000000d7802 */ /* 0x000fce0000000f00 */
[----:B------:R-:W1:Y:S02]  /*0180*/  LDC.64 R4, c[0x0][0x3b0] ;  /* 0x0000ec00ff047b82 */ /* 0x000e640000000a00 */
.L_x_40:
[----:B--2---:R-:W-:Y:S01]  /*0190*/  IMAD R3, R7, R10, R9 ;  /* 0x0000000a07037224 */ /* 0x004fe200078e0209 */
[----:B0-----:R-:W-:-:S03]  /*01a0*/  IADD3 R9, PT, PT, R0, R9, RZ ;  /* 0x0000000900097210 */ /* 0x001fc60007ffe0ff */
[----:B-1----:R-:W-:Y:S01]  /*01b0*/  IMAD.WIDE R2, R3, 0x4, R4 ;  /* 0x0000000403027825 */ /* 0x002fe200078e0204 */
[----:B------:R-:W-:-:S04]  /*01c0*/  ISETP.GE.AND P0, PT, R9, R10, PT ;  /* 0x0000000a0900720c */ /* 0x000fc80003f06270 */
[----:B------:R2:W-:Y:S09]  /*01d0*/  STG.E desc[UR6][R2.64], R13 ;  /* 0x0000000d02007986 */ /* 0x0005f2000c101906 */
[----:B------:R-:W-:Y:S05]  /*01e0*/  @!P0 BRA `(.L_x_40) ;  /* 0xfffffffc00e88947 */ /* 0x000fea000383ffff */
.L_x_39:
[----:B------:R-:W-:Y:S05]  /*01f0*/  BSYNC.RECONVERGENT B0 ;  /* 0x0000000000007941 */ /* 0x000fea0003800200 */
.L_x_38:
[----:B------:R-:W-:Y:S06]  /*0200*/  BAR.SYNC.DEFER_BLOCKING 0x0 ;  /* 0x0000000000007b1d */ /* 0x000fec0000010000 */
[----:B------:R-:W-:Y:S05]  /*0210*/  @P1 EXIT ;  /* 0x000000000000194d */ /* 0x000fea0003800000 */
[----:B--2---:R-:W0:Y:S08]  /*0220*/  LDC.64 R2, c[0x0][0x380] ;  /* 0x0000e000ff027b82 */ /* 0x004e300000000a00 */
[----:B------:R-:W1:Y:S01]  /*0230*/  LDC.64 R16, c[0x0][0x3b0] ;  /* 0x0000ec00ff107b82 */ /* 0x000e620000000a00 */
[----:B------:R-:W-:-:S07]  /*0240*/  IMAD R9, R7, R10, R11 ;  /* 0x0000000a07097224 */ /* 0x000fce00078e020b */
[----:B------:R-:W2:Y:S01]  /*0250*/  LDC.64 R14, c[0x0][0x390] ;  /* 0x0000e400ff0e7b82 */ /* 0x000ea20000000a00 */
[----:B0-----:R-:W-:-:S05]  /*0260*/  IMAD.WIDE.U32 R4, R11, 0x4, R2 ;  /* 0x000000040b047825 */ /* 0x001fca00078e0002 */
[----:B------:R-:W3:Y:S02]  /*0270*/  LDG.E.CONSTANT R23, desc[UR6][R4.64] ;  /* 0x0000000604177981 */ /* 0x000ee4000c1e9900 */
[----:B------:R-:W0:Y:S01]  /*0280*/  LDC R12, c[0x0][0x3a4] ;  /* 0x0000e900ff0c7b82 */ /* 0x000e220000000800 */
[----:B------:R-:W-:Y:S01]  /*0290*/  IADD3 R13, PT, PT, R11, 0x1, RZ ;  /* 0x000000010b0d7810 */ /* 0x000fe20007ffe0ff */
[----:B-1----:R-:W-:-:S03]  /*02a0*/  IMAD.WIDE R16, R9, 0x4, R16 ;  /* 0x0000000409107825 */ /* 0x002fc600078e0210 */
[----:B------:R-:W-:Y:S01]  /*02b0*/  ISETP.GE.AND P0, PT, R13, R10, PT ;  /* 0x0000000a0d00720c */ /* 0x000fe20003f06270 */
[----:B--2---:R-:W-:Y:S01]  /*02c0*/  IMAD.WIDE.U32 R14, R7, 0x4, R14 ;  /* 0x00000004070e7825 */ /* 0x004fe200078e000e */
[----:B---3--:R1:W-:Y:S11]  /*02d0*/  STG.E desc[UR6][R16.64], R23 ;  /* 0x0000001710007986 */ /* 0x0083f6000c101906 */
[----:B0-----:R-:W-:Y:S05]  /*02e0*/  @P0 BRA `(.L_x_41) ;  /* 0x0000000800ec0947 */ /* 0x001fea0003800000 */
[----:B------:R0:W5:Y:S01]  /*02f0*/  LDG.E.CONSTANT R0, desc[UR6][R14.64] ;  /* 0x000000060e007981 */ /* 0x000162000c1e9900 */
[----:B------:R-:W-:Y:S02]  /*0300*/  IADD3 R4, PT, PT, -R11, -0x2, R10 ;  /* 0xfffffffe0b047810 */ /* 0x000fe40007ffe10a */
[----:B------:R-:W-:Y:S02]  /*0310*/  LOP3.LUT R11, RZ, R11, RZ, 0x33, !PT ;  /* 0x0000000bff0b7212 */ /* 0x000fe400078e33ff */
[----:B------:R-:W-:Y:S02]  /*0320*/  ISETP.GE.U32.AND P0, PT, R4, 0xf, PT ;  /* 0x0000000f0400780c */ /* 0x000fe40003f06070 */
[----:B------:R-:W-:Y:S02]  /*0330*/  IADD3 R10, PT, PT, R11, R10, RZ ;  /* 0x0000000a0b0a7210 */ /* 0x000fe40007ffe0ff */
[----:B------:R-:W-:Y:S02]  /*0340*/  MOV R4, R13 ;  /* 0x0000000d00047202 */ /* 0x000fe40000000f00 */
[----:B------:R-:W-:-:S07]  /*0350*/  LOP3.LUT R11, R10, 0xf, RZ, 0xc0, !PT ;  /* 0x0000000f0a0b7812 */ /* 0x000fce00078ec0ff */
[----:B0-----:R-:W-:Y:S05]  /*0360*/  @!P0 BRA `(.L_x_42) ;  /* 0x0000000400508947 */ /* 0x001fea0003800000 */
[----:B------:R-:W0:Y:S01]  /*0370*/  LDCU.64 UR4, c[0x0][0x3b0] ;  /* 0x00007600ff0477ac */ /* 0x000e220008000a00 */
[----:B------:R-:W-:Y:S01]  /*0380*/  IMAD.WIDE.U32 R2, R4, 0x4, R2 ;  /* 0x0000000404027825 */ /* 0x000fe200078e0002 */
[----:B------:R-:W-:Y:S02]  /*0390*/  LOP3.LUT R13, R10, 0xfffffff0, RZ, 0xc0, !PT ;  /* 0xfffffff00a0d7812 */ /* 0x000fe400078ec0ff */
[----:B------:R-:W-:Y:S02]  /*03a0*/  IADD3 R9, PT, PT, R9, 0x1, RZ ;  /* 0x0000000109097810 */ /* 0x000fe40007ffe0ff */
[----:B------:R-:W-:Y:S02]  /*03b0*/  IADD3 R2, P0, PT, R2, 0x20, RZ ;  /* 0x0000002002027810 */ /* 0x000fe40007f1e0ff */
[----:B------:R-:W-:Y:S02]  /*03c0*/  IADD3 R13, PT, PT, -R13, RZ, RZ ;  /* 0x000000ff0d0d7210 */ /* 0x000fe40007ffe1ff */
[----:B------:R-:W-:Y:S01]  /*03d0*/  IADD3.X R3, PT, PT, RZ, R3, RZ, P0, !PT ;  /* 0x00000003ff037210 */ /* 0x000fe200007fe4ff */
[----:B0-----:R-:W-:-:S04]  /*03e0*/  UIADD3 UR4, UP0, UPT, UR4, 0x20, URZ ;  /* 0x0000002004047890 */ /* 0x001fc8000ff1e0ff */
[----:B------:R-:W-:-:S12]  /*03f0*/  UIADD3.X UR5, UPT, UPT, URZ, UR5, URZ, UP0, !UPT ;  /* 0x00000005ff057290 */ /* 0x000fd800087fe4ff */
.L_x_43:
[----:B-1----:R-:W2:Y:S04]  /*0400*/  LDG.E.CONSTANT R22, desc[UR6][R2.64+-0x20] ;  /* 0xffffe00602167981 */ /* 0x002ea8000c1e9900 */
[----:B------:R-:W3:Y:S04]  /*0410*/  LDG.E.CONSTANT R26, desc[UR6][R2.64+-0x1c] ;  /* 0xffffe406021a7981 */ /* 0x000ee8000c1e9900 */
[----:B------:R-:W4:Y:S04]  /*0420*/  LDG.E.CONSTANT R24, desc[UR6][R2.64+-0x18] ;  /* 0xffffe80602187981 */ /* 0x000f28000c1e9900 */
[----:B------:R-:W4:Y:S04]  /*0430*/  LDG.E.CONSTANT R25, desc[UR6][R2.64+-0x14] ;  /* 0xffffec0602197981 */ /* 0x000f28000c1e9900 */
[----:B------:R-:W4:Y:S04]  /*0440*/  LDG.E.CONSTANT R21, desc[UR6][R2.64+-0x10] ;  /* 0xfffff00602157981 */ /* 0x000f28000c1e9900 */
[----:B------:R-:W4:Y:S04]  /*0450*/  LDG.E.CONSTANT R20, desc[UR6][R2.64+-0xc] ;  /* 0xfffff40602147981 */ /* 0x000f28000c1e9900 */
[----:B------:R-:W4:Y:S04]  /*0460*/  LDG.E.CONSTANT R19, desc[UR6][R2.64+-0x8] ;  /* 0xfffff80602137981 */ /* 0x000f28000c1e9900 */
[----:B------:R-:W4:Y:S04]  /*0470*/  LDG.E.CONSTANT R18, desc[UR6][R2.64+-0x4] ;  /* 0xfffffc0602127981 */ /* 0x000f28000c1e9900 */
[----:B-1----:R-:W4:Y:S04]  /*0480*/  LDG.E.CONSTANT R17, desc[UR6][R2.64] ;  /* 0x0000000602117981 */ /* 0x002f28000c1e9900 */
[----:B------:R-:W4:Y:S04]  /*0490*/  LDG.E.CONSTANT R14, desc[UR6][R2.64+0x4] ;  /* 0x00000406020e7981 */ /* 0x000f28000c1e9900 */
[----:B------:R-:W4:Y:S01]  /*04a0*/  LDG.E.CONSTANT R16, desc[UR6][R2.64+0x8] ;  /* 0x0000080602107981 */ /* 0x000f22000c1e9900 */
[----:B------:R-:W-:-:S03]  /*04b0*/  MOV R4, UR4 ;  /* 0x0000000400047c02 */ /* 0x000fc60008000f00 */
[----:B------:R-:W4:Y:S01]  /*04c0*/  LDG.E.CONSTANT R15, desc[UR6][R2.64+0xc] ;  /* 0x00000c06020f7981 */ /* 0x000f22000c1e9900 */
[----:B------:R-:W-:-:S03]  /*04d0*/  MOV R5, UR5 ;  /* 0x0000000500057c02 */ /* 0x000fc60008000f00 */
[----:B------:R-:W-:-:S04]  /*04e0*/  IMAD.WIDE R4, R9, 0x4, R4 ;  /* 0x0000000409047825 */ /* 0x000fc800078e0204 */
[----:B--2---:R-:W-:-:S04]  /*04f0*/  FADD R22, R22, -R23 ;  /* 0x8000001716167221 */ /* 0x004fc80000000000 */
[C---:B-----5:R-:W-:Y:S02]  /*0500*/  FFMA R27, R0.reuse, R22, R23 ;  /* 0x00000016001b7223 */ /* 0x060fe40000000017 */
[----:B------:R-:W2:Y:S02]  /*0510*/  LDG.E.CONSTANT R22, desc[UR6][R2.64+0x10] ;  /* 0x0000100602167981 */ /* 0x000ea4000c1e9900 */
[----:B---3--:R-:W-:Y:S02]  /*0520*/  FADD R26, -R27, R26 ;  /* 0x0000001a1b1a7221 */ /* 0x008fe40000000100 */
[----:B------:R-:W3:Y:S02]  /*0530*/  LDG.E.CONSTANT R23, desc[UR6][R2.64+0x14] ;  /* 0x0000140602177981 */ /* 0x000ee4000c1e9900 */
[----:B------:R-:W-:Y:S02]  /*0540*/  FFMA R29, R0, R26, R27 ;  /* 0x0000001a001d7223 */ /* 0x000fe4000000001b */
[----:B------:R-:W3:Y:S02]  /*0550*/  LDG.E.CONSTANT R26, desc[UR6][R2.64+0x1c] ;  /* 0x00001c06021a7981 */ /* 0x000ee4000c1e9900 */
[----:B----4-:R-:W-:-:S04]  /*0560*/  FADD R24, -R29, R24 ;  /* 0x000000181d187221 */ /* 0x010fc80000000100 */
[----:B------:R-:W-:Y:S02]  /*0570*/  FFMA R28, R0, R24, R29 ;  /* 0x00000018001c7223 */ /* 0x000fe4000000001d */
[----:B------:R0:W4:Y:S02]  /*0580*/  LDG.E.CONSTANT R24, desc[UR6][R2.64+0x18] ;  /* 0x0000180602187981 */ /* 0x000124000c1e9900 */
[----:B------:R-:W-:-:S04]  /*0590*/  FADD R25, -R28, R25 ;  /* 0x000000191c197221 */ /* 0x000fc80000000100 */
[----:B------:R-:W-:-:S04]  /*05a0*/  FFMA R25, R0, R25, R28 ;  /* 0x0000001900197223 */ /* 0x000fc8000000001c */
[----:B------:R-:W-:-:S04]  /*05b0*/  FADD R21, -R25, R21 ;  /* 0x0000001519157221 */ /* 0x000fc80000000100 */
[----:B------:R-:W-:Y:S01]  /*05c0*/  FFMA R21, R0, R21, R25 ;  /* 0x0000001500157223 */ /* 0x000fe20000000019 */
[----:B------:R1:W-:Y:S03]  /*05d0*/  STG.E desc[UR6][R4.64+-0x20], R27 ;  /* 0xffffe01b04007986 */ /* 0x0003e6000c101906 */
[----:B------:R-:W-:-:S04]  /*05e0*/  FADD R20, -R21, R20 ;  /* 0x0000001415147221 */ /* 0x000fc80000000100 */
[----:B-1----:R-:W-:-:S04]  /*05f0*/  FFMA R27, R0, R20, R21 ;  /* 0x00000014001b7223 */ /* 0x002fc80000000015 */
[----:B------:R-:W-:-:S04]  /*0600*/  FADD R20, -R27, R19 ;  /* 0x000000131b147221 */ /* 0x000fc80000000100 */
[----:B------:R-:W-:Y:S01]  /*0610*/  FFMA R19, R0, R20, R27 ;  /* 0x0000001400137223 */ /* 0x000fe2000000001b */
[----:B------:R1:W-:Y:S03]  /*0620*/  STG.E desc[UR6][R4.64+-0x1c], R29 ;  /* 0xffffe41d04007986 */ /* 0x0003e6000c101906 */
[----:B------:R-:W-:-:S04]  /*0630*/  FADD R18, -R19, R18 ;  /* 0x0000001213127221 */ /* 0x000fc80000000100 */
[----:B-1----:R-:W-:-:S04]  /*0640*/  FFMA R29, R0, R18, R19 ;  /* 0x00000012001d7223 */ /* 0x002fc80000000013 */
[----:B------:R-:W-:-:S04]  /*0650*/  FADD R18, -R29, R17 ;  /* 0x000000111d127221 */ /* 0x000fc80000000100 */
[----:B------:R-:W-:-:S04]  /*0660*/  FFMA R17, R0, R18, R29 ;  /* 0x0000001200117223 */ /* 0x000fc8000000001d */
[----:B------:R-:W-:-:S04]  /*0670*/  FADD R14, -R17, R14 ;  /* 0x0000000e110e7221 */ /* 0x000fc80000000100 */
[----:B------:R-:W-:-:S04]  /*0680*/  FFMA R14, R0, R14, R17 ;  /* 0x0000000e000e7223 */ /* 0x000fc80000000011 */
[----:B------:R-:W-:-:S04]  /*0690*/  FADD R16, -R14, R16 ;  /* 0x000000100e107221 */ /* 0x000fc80000000100 */
[----:B------:R-:W-:-:S04]  /*06a0*/  FFMA R16, R0, R16, R14 ;  /* 0x0000001000107223 */ /* 0x000fc8000000000e */
[----:B------:R-:W-:-:S04]  /*06b0*/  FADD R15, -R16, R15 ;  /* 0x0000000f100f7221 */ /* 0x000fc80000000100 */
[----:B------:R-:W-:Y:S01]  /*06c0*/  FFMA R15, R0, R15, R16 ;  /* 0x0000000f000f7223 */ /* 0x000fe20000000010 */
[----:B------:R1:W-:Y:S01]  /*06d0*/  STG.E desc[UR6][R4.64+-0x18], R28 ;  /* 0xffffe81c04007986 */ /* 0x0003e2000c101906 */
[----:B------:R-:W-:-:S03]  /*06e0*/  IADD3 R13, PT, PT, R13, 0x10, RZ ;  /* 0x000000100d0d7810 */ /* 0x000fc60007ffe0ff */
[----:B------:R1:W-:Y:S04]  /*06f0*/  STG.E desc[UR6][R4.64+-0x14], R25 ;  /* 0xffffec1904007986 */ /* 0x0003e8000c101906 */
[----:B------:R1:W-:Y:S04]  /*0700*/  STG.E desc[UR6][R4.64+-0x10], R21 ;  /* 0xfffff01504007986 */ /* 0x0003e8000c101906 */
[----:B------:R1:W-:Y:S04]  /*0710*/  STG.E desc[UR6][R4.64+-0xc], R27 ;  /* 0xfffff41b04007986 */ /* 0x0003e8000c101906 */
[----:B------:R1:W-:Y:S04]  /*0720*/  STG.E desc[UR6][R4.64+-0x8], R19 ;  /* 0xfffff81304007986 */ /* 0x0003e8000c101906 */
[----:B------:R1:W-:Y:S04]  /*0730*/  STG.E desc[UR6][R4.64+-0x4], R29 ;  /* 0xfffffc1d04007986 */ /* 0x0003e8000c101906 */
[----:B------:R1:W-:Y:S04]  /*0740*/  STG.E desc[UR6][R4.64], R17 ;  /* 0x0000001104007986 */ /* 0x0003e8000c101906 */
[----:B------:R1:W-:Y:S04]  /*0750*/  STG.E desc[UR6][R4.64+0x4], R14 ;  /* 0x0000040e04007986 */ /* 0x0003e8000c101906 */
[----:B------:R1:W-:Y:S04]  /*0760*/  STG.E desc[UR6][R4.64+0x8], R16 ;  /* 0x0000081004007986 */ /* 0x0003e8000c101906 */
[----:B------:R1:W-:Y:S01]  /*0770*/  STG.E desc[UR6][R4.64+0xc], R15 ;  /* 0x00000c0f04007986 */ /* 0x0003e2000c101906 */
[----:B------:R-:W-:-:S02]  /*0780*/  ISETP.NE.AND P0, PT, R13, RZ, PT ;  /* 0x000000ff0d00720c */ /* 0x000fc40003f05270 */
[----:B0-----:R-:W-:Y:S02]  /*0790*/  IADD3 R2, P1, PT, R2, 0x40, RZ ;  /* 0x0000004002027810 */ /* 0x001fe40007f3e0ff */
[----:B------:R-:W-:Y:S02]  /*07a0*/  IADD3 R12, PT, PT, R12, 0x10, RZ ;  /* 0x000000100c0c7810 */ /* 0x000fe40007ffe0ff */
[----:B------:R-:W-:Y:S01]  /*07b0*/  IADD3 R9, PT, PT, R9, 0x10, RZ ;  /* 0x0000001009097810 */ /* 0x000fe20007ffe0ff */
[----:B------:R-:W-:Y:S02]  /*07c0*/  IMAD.X R3, RZ, RZ, R3, P1 ;  /* 0x000000ffff037224 */ /* 0x000fe400008e0603 */
[----:B--2---:R-:W-:-:S04]  /*07d0*/  FADD R18, -R15, R22 ;  /* 0x000000160f127221 */ /* 0x004fc80000000100 */
[----:B------:R-:W-:-:S04]  /*07e0*/  FFMA R18, R0, R18, R15 ;  /* 0x0000001200127223 */ /* 0x000fc8000000000f */
[----:B---3--:R-:W-:-:S04]  /*07f0*/  FADD R23, -R18, R23 ;  /* 0x0000001712177221 */ /* 0x008fc80000000100 */
[----:B------:R-:W-:-:S04]  /*0800*/  FFMA R20, R0, R23, R18 ;  /* 0x0000001700147223 */ /* 0x000fc80000000012 */
[----:B----4-:R-:W-:-:S04]  /*0810*/  FADD R23, -R20, R24 ;  /* 0x0000001814177221 */ /* 0x010fc80000000100 */
[----:B------:R-:W-:-:S04]  /*0820*/  FFMA R22, R0, R23, R20 ;  /* 0x0000001700167223 */ /* 0x000fc80000000014 */
[----:B------:R-:W-:-:S04]  /*0830*/  FADD R23, -R22, R26 ;  /* 0x0000001a16177221 */ /* 0x000fc80000000100 */
[----:B------:R-:W-:Y:S01]  /*0840*/  FFMA R23, R0, R23, R22 ;  /* 0x0000001700177223 */ /* 0x000fe20000000016 */
[----:B------:R1:W-:Y:S04]  /*0850*/  STG.E desc[UR6][R4.64+0x10], R18 ;  /* 0x0000101204007986 */ /* 0x0003e8000c101906 */
[----:B------:R1:W-:Y:S04]  /*0860*/  STG.E desc[UR6][R4.64+0x14], R20 ;  /* 0x0000141404007986 */ /* 0x0003e8000c101906 */
[----:B------:R1:W-:Y:S04]  /*0870*/  STG.E desc[UR6][R4.64+0x18], R22 ;  /* 0x0000181604007986 */ /* 0x0003e8000c101906 */
[----:B------:R1:W-:Y:S01]  /*0880*/  STG.E desc[UR6][R4.64+0x1c], R23 ;  /* 0x00001c1704007986 */ /* 0x0003e2000c101906 */
[----:B------:R-:W-:Y:S05]  /*0890*/  @P0 BRA `(.L_x_43) ;  /* 0xfffffff800d80947 */ /* 0x000fea000383ffff */
[----:B-1----:R-:W-:-:S07]  /*08a0*/  IADD3 R4, PT, PT, R12, 0x1, RZ ;  /* 0x000000010c047810 */ /* 0x002fce0007ffe0ff */
.L_x_42:
[----:B------:R-:W-:-:S13]  /*08b0*/  ISETP.NE.AND P0, PT, R11, RZ, PT ;  /* 0x000000ff0b00720c */ /* 0x000fda0003f05270 */
[----:B------:R-:W-:Y:S05]  /*08c0*/  @!P0 BRA `(.L_x_41) ;  /* 0x0000000400748947 */ /* 0x000fea0003800000 */
[----:B------:R-:W-:Y:S02]  /*08d0*/  ISETP.GE.U32.AND P0, PT, R11, 0x8, PT ;  /* 0x000000080b00780c */ /* 0x000fe40003f06070 */
[----:B------:R-:W-:-:S04]  /*08e0*/  LOP3.LUT R18, R10, 0x7, RZ, 0xc0, !PT ;  /* 0x000000070a127812 */ /* 0x000fc800078ec0ff */
[----:B------:R-:W-:-:S07]  /*08f0*/  ISETP.NE.AND P1, PT, R18, RZ, PT ;  /* 0x000000ff1200720c */ /* 0x000fce0003f25270 */
[----:B------:R-:W-:Y:S06]  /*0900*/  @!P0 BRA `(.L_x_44) ;  /* 0x00000000009c8947 */ /* 0x000fec0003800000 */
[----:B------:R-:W0:Y:S01]  /*0910*/  LDC.64 R12, c[0x0][0x380] ;  /* 0x0000e000ff0c7b82 */ /* 0x000e220000000a00 */
[----:B------:R-:W2:Y:S01]  /*0920*/  LDCU UR4, c[0x0][0x3a0] ;  /* 0x00007400ff0477ac */ /* 0x000ea20008000800 */
[----:B0-----:R-:W-:-:S05]  /*0930*/  IMAD.WIDE.U32 R12, R4, 0x4, R12 ;  /* 0x00000004040c7825 */ /* 0x001fca00078e000c */
[----:B------:R-:W3:Y:S04]  /*0940*/  LDG.E.CONSTANT R2, desc[UR6][R12.64] ;  /* 0x000000060c027981 */ /* 0x000ee8000c1e9900 */
[----:B------:R-:W4:Y:S04]  /*0950*/  LDG.E.CONSTANT R14, desc[UR6][R12.64+0x4] ;  /* 0x000004060c0e7981 */ /* 0x000f28000c1e9900 */
[----:B-1----:R-:W2:Y:S04]  /*0960*/  LDG.E.CONSTANT R16, desc[UR6][R12.64+0x8] ;  /* 0x000008060c107981 */ /* 0x002ea8000c1e9900 */
[----:B------:R-:W2:Y:S04]  /*0970*/  LDG.E.CONSTANT R20, desc[UR6][R12.64+0xc] ;  /* 0x00000c060c147981 */ /* 0x000ea8000c1e9900 */
[----:B------:R-:W2:Y:S04]  /*0980*/  LDG.E.CONSTANT R22, desc[UR6][R12.64+0x10] ;  /* 0x000010060c167981 */ /* 0x000ea8000c1e9900 */
[----:B------:R-:W2:Y:S04]  /*0990*/  LDG.E.CONSTANT R11, desc[UR6][R12.64+0x14] ;  /* 0x000014060c0b7981 */ /* 0x000ea8000c1e9900 */
[----:B------:R-:W2:Y:S04]  /*09a0*/  LDG.E.CONSTANT R9, desc[UR6][R12.64+0x18] ;  /* 0x000018060c097981 */ /* 0x000ea8000c1e9900 */
[----:B------:R0:W2:Y:S01]  /*09b0*/  LDG.E.CONSTANT R5, desc[UR6][R12.64+0x1c] ;  /* 0x00001c060c057981 */ /* 0x0000a2000c1e9900 */
[----:B---3--:R-:W-:-:S04]  /*09c0*/  FADD R2, -R23, R2 ;  /* 0x0000000217027221 */ /* 0x008fc80000000100 */
[----:B-----5:R-:W-:Y:S02]  /*09d0*/  FFMA R15, R0, R2, R23 ;  /* 0x00000002000f7223 */ /* 0x020fe40000000017 */
[----:B------:R-:W1:Y:S02]  /*09e0*/  LDC.64 R2, c[0x0][0x3b0] ;  /* 0x0000ec00ff027b82 */ /* 0x000e640000000a00 */
[----:B----4-:R-:W-:-:S04]  /*09f0*/  FADD R14, -R15, R14 ;  /* 0x0000000e0f0e7221 */ /* 0x010fc80000000100 */
[----:B------:R-:W-:-:S04]  /*0a00*/  FFMA R17, R0, R14, R15 ;  /* 0x0000000e00117223 */ /* 0x000fc8000000000f */
[----:B--2---:R-:W-:-:S04]  /*0a10*/  FADD R16, -R17, R16 ;  /* 0x0000001011107221 */ /* 0x004fc80000000100 */
[----:B------:R-:W-:-:S04]  /*0a20*/  FFMA R19, R0, R16, R17 ;  /* 0x0000001000137223 */ /* 0x000fc80000000011 */
[----:B------:R-:W-:-:S04]  /*0a30*/  FADD R20, -R19, R20 ;  /* 0x0000001413147221 */ /* 0x000fc80000000100 */
[----:B------:R-:W-:-:S04]  /*0a40*/  FFMA R21, R0, R20, R19 ;  /* 0x0000001400157223 */ /* 0x000fc80000000013 */
[----:B------:R-:W-:-:S04]  /*0a50*/  FADD R22, -R21, R22 ;  /* 0x0000001615167221 */ /* 0x000fc80000000100 */
[----:B0-----:R-:W-:-:S04]  /*0a60*/  FFMA R13, R0, R22, R21 ;  /* 0x00000016000d7223 */ /* 0x001fc80000000015 */
[----:B------:R-:W-:Y:S01]  /*0a70*/  FADD R12, -R13, R11 ;  /* 0x0000000b0d0c7221 */ /* 0x000fe20000000100 */
[----:B------:R-:W-:Y:S01]  /*0a80*/  IMAD R11, R7, UR4, R4 ;  /* 0x00000004070b7c24 */ /* 0x000fe2000f8e0204 */
[----:B------:R-:W-:Y:S02]  /*0a90*/  IADD3 R4, PT, PT, R4, 0x8, RZ ;  /* 0x0000000804047810 */ /* 0x000fe40007ffe0ff */
[----:B------:R-:W-:Y:S01]  /*0aa0*/  FFMA R25, R0, R12, R13 ;  /* 0x0000000c00197223 */ /* 0x000fe2000000000d */
[----:B-1----:R-:W-:-:S04]  /*0ab0*/  IMAD.WIDE R2, R11, 0x4, R2 ;  /* 0x000000040b027825 */ /* 0x002fc800078e0202 */
[----:B------:R-:W-:Y:S01]  /*0ac0*/  FADD R9, -R25, R9 ;  /* 0x0000000919097221 */ /* 0x000fe20000000100 */
[----:B------:R0:W-:Y:S03]  /*0ad0*/  STG.E desc[UR6][R2.64], R15 ;  /* 0x0000000f02007986 */ /* 0x0001e6000c101906 */
[C---:B------:R-:W-:Y:S01]  /*0ae0*/  FFMA R9, R0.reuse, R9, R25 ;  /* 0x0000000900097223 */ /* 0x040fe20000000019 */
[----:B------:R0:W-:Y:S03]  /*0af0*/  STG.E desc[UR6][R2.64+0x4], R17 ;  /* 0x0000041102007986 */ /* 0x0001e6000c101906 */
[----:B------:R-:W-:Y:S01]  /*0b00*/  FADD R5, -R9, R5 ;  /* 0x0000000509057221 */ /* 0x000fe20000000100 */
[----:B------:R0:W-:Y:S03]  /*0b10*/  STG.E desc[UR6][R2.64+0x8], R19 ;  /* 0x0000081302007986 */ /* 0x0001e6000c101906 */
[----:B------:R-:W-:Y:S01]  /*0b20*/  FFMA R23, R0, R5, R9 ;  /* 0x0000000500177223 */ /* 0x000fe20000000009 */
[----:B------:R0:W-:Y:S04]  /*0b30*/  STG.E desc[UR6][R2.64+0xc], R21 ;  /* 0x00000c1502007986 */ /* 0x0001e8000c101906 */
[----:B------:R0:W-:Y:S04]  /*0b40*/  STG.E desc[UR6][R2.64+0x10], R13 ;  /* 0x0000100d02007986 */ /* 0x0001e8000c101906 */
[----:B------:R0:W-:Y:S04]  /*0b50*/  STG.E desc[UR6][R2.64+0x14], R25 ;  /* 0x0000141902007986 */ /* 0x0001e8000c101906 */
[----:B------:R0:W-:Y:S04]  /*0b60*/  STG.E desc[UR6][R2.64+0x18], R9 ;  /* 0x0000180902007986 */ /* 0x0001e8000c101906 */
[----:B------:R0:W-:Y:S02]  /*0b70*/  STG.E desc[UR6][R2.64+0x1c], R23 ;  /* 0x00001c1702007986 */ /* 0x0001e4000c101906 */
.L_x_44:
[----:B------:R-:W-:Y:S05]  /*0b80*/  @!P1 BRA `(.L_x_41) ;  /* 0x0000000000c49947 */ /* 0x000fea0003800000 */
[----:B------:R-:W-:Y:S02]  /*0b90*/  ISETP.GE.U32.AND P0, PT, R18, 0x4, PT ;  /* 0x000000041200780c */ /* 0x000fe40003f06070 */
[----:B------:R-:W-:-:S04]  /*0ba0*/  LOP3.LUT R10, R10, 0x3, RZ, 0xc0, !PT ;  /* 0x000000030a0a7812 */ /* 0x000fc800078ec0ff */
[----:B------:R-:W-:-:S07]  /*0bb0*/  ISETP.NE.AND P1, PT, R10, RZ, PT ;  /* 0x000000ff0a00720c */ /* 0x000fce0003f25270 */
[----:B------:R-:W-:Y:S06]  /*0bc0*/  @!P0 BRA `(.L_x_45) ;  /* 0x00000000005c8947 */ /* 0x000fec0003800000 */
[----:B0-----:R-:W0:Y:S01]  /*0bd0*/  LDC.64 R2, c[0x0][0x380] ;  /* 0x0000e000ff027b82 */ /* 0x001e220000000a00 */
[----:B------:R-:W2:Y:S01]  /*0be0*/  LDCU UR4, c[0x0][0x3a0] ;  /* 0x00007400ff0477ac */ /* 0x000ea20008000800 */
[----:B0-----:R-:W-:-:S05]  /*0bf0*/  IMAD.WIDE.U32 R12, R4, 0x4, R2 ;  /* 0x00000004040c7825 */ /* 0x001fca00078e0002 */
[----:B------:R-:W3:Y:S04]  /*0c00*/  LDG.E.CONSTANT R2, desc[UR6][R12.64] ;  /* 0x000000060c027981 */ /* 0x000ee8000c1e9900 */
[----:B------:R-:W4:Y:S04]  /*0c10*/  LDG.E.CONSTANT R14, desc[UR6][R12.64+0x4] ;  /* 0x000004060c0e7981 */ /* 0x000f28000c1e9900 */
[----:B-1----:R-:W4:Y:S04]  /*0c20*/  LDG.E.CONSTANT R16, desc[UR6][R12.64+0x8] ;  /* 0x000008060c107981 */ /* 0x002f28000c1e9900 */
[----:B------:R-:W4:Y:S01]  /*0c30*/  LDG.E.CONSTANT R18, desc[UR6][R12.64+0xc] ;  /* 0x00000c060c127981 */ /* 0x000f22000c1e9900 */
[----:B--2---:R-:W-:Y:S01]  /*0c40*/  IMAD R9, R7, UR4, R4 ;  /* 0x0000000407097c24 */ /* 0x004fe2000f8e0204 */
[----:B------:R-:W-:Y:S01]  /*0c50*/  IADD3 R4, PT, PT, R4, 0x4, RZ ;  /* 0x0000000404047810 */ /* 0x000fe20007ffe0ff */
[----:B---3--:R-:W-:-:S02]  /*0c60*/  FADD R5, -R23, R2 ;  /* 0x0000000217057221 */ /* 0x008fc40000000100 */
[----:B------:R-:W0:Y:S02]  /*0c70*/  LDC.64 R2, c[0x0][0x3b0] ;  /* 0x0000ec00ff027b82 */ /* 0x000e240000000a00 */
[----:B-----5:R-:W-:-:S04]  /*0c80*/  FFMA R5, R0, R5, R23 ;  /* 0x0000000500057223 */ /* 0x020fc80000000017 */
[----:B----4-:R-:W-:-:S04]  /*0c90*/  FADD R14, -R5, R14 ;  /* 0x0000000e050e7221 */ /* 0x010fc80000000100 */
[----:B------:R-:W-:-:S04]  /*0ca0*/  FFMA R11, R0, R14, R5 ;  /* 0x0000000e000b7223 */ /* 0x000fc80000000005 */
[----:B------:R-:W-:-:S04]  /*0cb0*/  FADD R16, -R11, R16 ;  /* 0x000000100b107221 */ /* 0x000fc80000000100 */
[----:B------:R-:W-:-:S04]  /*0cc0*/  FFMA R15, R0, R16, R11 ;  /* 0x00000010000f7223 */ /* 0x000fc8000000000b */
[----:B------:R-:W-:Y:S01]  /*0cd0*/  FADD R18, -R15, R18 ;  /* 0x000000120f127221 */ /* 0x000fe20000000100 */
[----:B0-----:R-:W-:-:S04]  /*0ce0*/  IMAD.WIDE R2, R9, 0x4, R2 ;  /* 0x0000000409027825 */ /* 0x001fc800078e0202 */
[----:B------:R-:W-:Y:S01]  /*0cf0*/  FFMA R23, R0, R18, R15 ;  /* 0x0000001200177223 */ /* 0x000fe2000000000f */
[----:B------:R2:W-:Y:S04]  /*0d00*/  STG.E desc[UR6][R2.64], R5 ;  /* 0x0000000502007986 */ /* 0x0005e8000c101906 */
[----:B------:R2:W-:Y:S04]  /*0d10*/  STG.E desc[UR6][R2.64+0x4], R11 ;  /* 0x0000040b02007986 */ /* 0x0005e8000c101906 */
[----:B------:R2:W-:Y:S04]  /*0d20*/  STG.E desc[UR6][R2.64+0x8], R15 ;  /* 0x0000080f02007986 */ /* 0x0005e8000c101906 */
[----:B------:R2:W-:Y:S02]  /*0d30*/  STG.E desc[UR6][R2.64+0xc], R23 ;  /* 0x00000c1702007986 */ /* 0x0005e4000c101906 */
.L_x_45:
[----:B------:R-:W-:Y:S05]  /*0d40*/  @!P1 BRA `(.L_x_41) ;  /* 0x0000000000549947 */ /* 0x000fea0003800000 */
[----:B0-----:R-:W0:Y:S01]  /*0d50*/  LDC.64 R12, c[0x0][0x380] ;  /* 0x0000e000ff0c7b82 */ /* 0x001e220000000a00 */
[----:B------:R-:W3:Y:S07]  /*0d60*/  LDCU UR4, c[0x0][0x3a0] ;  /* 0x00007400ff0477ac */ /* 0x000eee0008000800 */
[----:B--2---:R-:W2:Y:S01]  /*0d70*/  LDC.64 R2, c[0x0][0x3b0] ;  /* 0x0000ec00ff027b82 */ /* 0x004ea20000000a00 */
[----:B---3--:R-:W-:Y:S02]  /*0d80*/  IMAD R9, R7, UR4, R4 ;  /* 0x0000000407097c24 */ /* 0x008fe4000f8e0204 */
[----:B0-----:R-:W-:-:S03]  /*0d90*/  IMAD.WIDE.U32 R12, R4, 0x4, R12 ;  /* 0x00000004040c7825 */ /* 0x001fc600078e000c */
[----:B------:R-:W-:Y:S02]  /*0da0*/  MOV R14, R12 ;  /* 0x0000000c000e7202 */ /* 0x000fe40000000f00 */
[----:B------:R-:W-:Y:S02]  /*0db0*/  MOV R15, R13 ;  /* 0x0000000d000f7202 */ /* 0x000fe40000000f00 */
[----:B------:R-:W-:-:S07]  /*0dc0*/  IADD3 R12, PT, PT, -R10, RZ, RZ ;  /* 0x000000ff0a0c7210 */ /* 0x000fce0007ffe1ff */
.L_x_46:
[----:B------:R-:W-:Y:S01]  /*0dd0*/  MOV R10, R14 ;  /* 0x0000000e000a7202 */ /* 0x000fe20000000f00 */
[----:B------:R-:W-:-:S05]  /*0de0*/  IMAD.MOV.U32 R11, RZ, RZ, R15 ;  /* 0x000000ffff0b7224 */ /* 0x000fca00078e000f */
[----:B---3--:R-:W3:Y:S01]  /*0df0*/  LDG.E.CONSTANT R4, desc[UR6][R10.64] ;  /* 0x000000060a047981 */ /* 0x008ee2000c1e9900 */
[----:B------:R-:W-:Y:S02]  /*0e00*/  IADD3 R12, PT, PT, R12, 0x1, RZ ;  /* 0x000000010c0c7810 */ /* 0x000fe40007ffe0ff */
[----:B------:R-:W-:Y:S02]  /*0e10*/  IADD3 R14, P1, PT, R14, 0x4, RZ ;  /* 0x000000040e0e7810 */ /* 0x000fe40007f3e0ff */
[----:B------:R-:W-:Y:S02]  /*0e20*/  ISETP.NE.AND P0, PT, R12, RZ, PT ;  /* 0x000000ff0c00720c */ /* 0x000fe40003f05270 */
[----:B------:R-:W-:Y:S01]  /*0e30*/  IADD3.X R15, PT, PT, RZ, R15, RZ, P1, !PT ;  /* 0x0000000fff0f7210 */ /* 0x000fe20000ffe4ff */
[----:B---3--:R-:W-:Y:S01]  /*0e40*/  FADD R13, R4, -R23 ;  /* 0x80000017040d7221 */ /* 0x008fe20000000000 */
[C---:B--2---:R-:W-:Y:S01]  /*0e50*/  IMAD.WIDE R4, R9.reuse, 0x4, R2 ;  /* 0x0000000409047825 */ /* 0x044fe200078e0202 */
[----:B------:R-:W-:-:S03]  /*0e60*/  IADD3 R9, PT, PT, R9, 0x1, RZ ;  /* 0x0000000109097810 */ /* 0x000fc60007ffe0ff */
[----:B-1---5:R-:W-:-:S05]  /*0e70*/  FFMA R23, R0, R13, R23 ;  /* 0x0000000d00177223 */ /* 0x022fca0000000017 */
[----:B------:R3:W-:Y:S01]  /*0e80*/  STG.E desc[UR6][R4.64], R23 ;  /* 0x0000001704007986 */ /* 0x0007e2000c101906 */
[----:B------:R-:W-:Y:S05]  /*0e90*/  @P0 BRA `(.L_x_46) ;  /* 0xfffffffc00cc0947 */ /* 0x000fea000383ffff */
.L_x_41:
[----:B------:R-:W4:Y:S01]  /*0ea0*/  LDCU UR4, c[0x0][0x3a0] ;  /* 0x00007400ff0477ac */ /* 0x000f220008000800 */
[----:B-1----:R-:W-:Y:S02]  /*0eb0*/  MOV R16, R8 ;  /* 0x0000000800107202 */ /* 0x002fe40000000f00 */
[----:B----45:R-:W-:-:S04]  /*0ec0*/  IADD3 R0, PT, PT, -R8, UR4, RZ ;  /* 0x0000000408007c10 */ /* 0x030fc8000fffe1ff */
[----:B0-2---:R-:W-:-:S13]  /*0ed0*/  LOP3.LUT P0, R3, R0, 0x3, RZ, 0xc0, !PT ;  /* 0x0000000300037812 */ /* 0x005fda000780c0ff */
[----:B------:R-:W-:Y:S05]  /*0ee0*/  @!P0 BRA `(.L_x_47) ;  /* 0x00000000006c8947 */ /* 0x000fea0003800000 */
[----:B------:R-:W0:Y:S01]  /*0ef0*/  LDC.64 R10, c[0x0][0x3b0] ;  /* 0x0000ec00ff0a7b82 */ /* 0x000e220000000a00 */
[----:B------:R-:W-:Y:S01]  /*0f00*/  IMAD R9, R7, UR4, R8 ;  /* 0x0000000407097c24 */ /* 0x000fe2000f8e0208 */
[----:B------:R-:W-:Y:S02]  /*0f10*/  IADD3 R16, PT, PT, R8, R3, RZ ;  /* 0x0000000308107210 */ /* 0x000fe40007ffe0ff */
[----:B------:R-:W-:Y:S02]  /*0f20*/  IADD3 R18, PT, PT, -R3, RZ, RZ ;  /* 0x000000ff03127210 */ /* 0x000fe40007ffe1ff */
[----:B------:R-:W-:-:S07]  /*0f30*/  IADD3 R19, PT, PT, -R6, R9, RZ ;  /* 0x0000000906137210 */ /* 0x000fce0007ffe1ff */
.L_x_49:
[----:B0-----:R-:W-:-:S06]  /*0f40*/  IMAD.WIDE R2, R19, 0x4, R10 ;  /* 0x0000000413027825 */ /* 0x001fcc00078e020a */
[----:B------:R-:W2:Y:S01]  /*0f50*/  LDG.E R3, desc[UR6][R2.64] ;  /* 0x0000000602037981 */ /* 0x000ea2000c1e1900 */
[----:B-1-3--:R-:W-:-:S05]  /*0f60*/  IMAD.WIDE R4, R9, 0x4, R10 ;  /* 0x0000000409047825 */ /* 0x00afca00078e020a */
[----:B------:R-:W3:Y:S01]  /*0f70*/  LDG.E R0, desc[UR6][R4.64] ;  /* 0x0000000604007981 */ /* 0x000ee2000c1e1900 */
[----:B------:R-:W-:-:S04]  /*0f80*/  IADD3 R18, PT, PT, R18, 0x1, RZ ;  /* 0x0000000112127810 */ /* 0x000fc80007ffe0ff */
[----:B------:R-:W-:Y:S01]  /*0f90*/  ISETP.NE.AND P2, PT, R18, RZ, PT ;  /* 0x000000ff1200720c */ /* 0x000fe20003f45270 */
[----:B--2---:R-:W0:Y:S01]  /*0fa0*/  MUFU.RCP R12, R3 ;  /* 0x00000003000c7308 */ /* 0x004e220000001000 */
[----:B---3--:R-:W-:-:S04]  /*0fb0*/  FADD R0, R0, -R3 ;  /* 0x8000000300007221 */ /* 0x008fc80000000000 */
[----:B------:R-:W-:-:S04]  /*0fc0*/  FMUL R0, R0, 100 ;  /* 0x42c8000000007820 */ /* 0x000fc80000400000 */
[----:B------:R-:W1:Y:S01]  /*0fd0*/  FCHK P0, R0, R3 ;  /* 0x0000000300007302 */ /* 0x000e620000000000 */
[----:B0-----:R-:W-:-:S04]  /*0fe0*/  FFMA R13, -R3, R12, 1 ;  /* 0x3f800000030d7423 */ /* 0x001fc8000000010c */
[----:B------:R-:W-:-:S04]  /*0ff0*/  FFMA R13, R12, R13, R12 ;  /* 0x0000000d0c0d7223 */ /* 0x000fc8000000000c */
[----:B------:R-:W-:-:S04]  /*1000*/  FFMA R12, R0, R13, RZ ;  /* 0x0000000d000c7223 */ /* 0x000fc800000000ff */
[----:B------:R-:W-:-:S04]  /*1010*/  FFMA R2, -R3, R12, R0 ;  /* 0x0000000c03027223 */ /* 0x000fc80000000100 */
[----:B------:R-:W-:Y:S01]  /*1020*/  FFMA R13, R13, R2, R12 ;  /* 0x000000020d0d7223 */ /* 0x000fe2000000000c */
[----:B-1----:R-:W-:Y:S06]  /*1030*/  @!P0 BRA `(.L_x_48) ;  /* 0x0000000000088947 */ /* 0x002fec0003800000 */
[----:B------:R-:W-:-:S07]  /*1040*/  MOV R2, 0x1060 ;  /* 0x0000106000027802 */ /* 0x000fce0000000f00 */
[----:B------:R-:W-:Y:S05]  /*1050*/  CALL.REL.NOINC `($__internal_1_$__cuda_sm3x_div_rn_noftz_f32_slowpath) ;  /* 0x0000000400587944 */ /* 0x000fea0003c00000 */
.L_x_48:
[----:B------:R1:W-:Y:S01]  /*1060*/  STG.E desc[UR6][R4.64], R13 ;  /* 0x0000000d04007986 */ /* 0x0003e2000c101906 */
[----:B------:R-:W-:Y:S01]  /*1070*/  IADD3 R19, PT, PT, R19, 0x1, RZ ;  /* 0x0000000113137810 */ /* 0x000fe20007ffe0ff */
[----:B------:R-:W-:Y:S01]  /*1080*/  VIADD R9, R9, 0x1 ;  /* 0x0000000109097836 */ /* 0x000fe20000000000 */
[----:B------:R-:W-:Y:S06]  /*1090*/  @P2 BRA `(.L_x_49) ;  /* 0xfffffffc00a82947 */ /* 0x000fec000383ffff */
.L_x_47:
[----:B------:R-:W0:Y:S02]  /*10a0*/  LDCU UR4, c[0x0][0x3a0] ;  /* 0x00007400ff0477ac */ /* 0x000e240008000800 */
[----:B0-----:R-:W-:-:S04]  /*10b0*/  IADD3 R0, PT, PT, R8, -UR4, RZ ;  /* 0x8000000408007c10 */ /* 0x001fc8000fffe0ff */
[----:B------:R-:W-:-:S13]  /*10c0*/  ISETP.GT.U32.AND P0, PT, R0, -0x4, PT ;  /* 0xfffffffc0000780c */ /* 0x000fda0003f04070 */
[----:B------:R-:W-:Y:S05]  /*10d0*/  @P0 EXIT ;  /* 0x000000000000094d */ /* 0x000fea0003800000 */
[----:B-1-3--:R-:W0:Y:S01]  /*10e0*/  LDC.64 R4, c[0x0][0x3b0] ;  /* 0x0000ec00ff047b82 */ /* 0x00ae220000000a00 */
[----:B------:R-:W-:Y:S01]  /*10f0*/  IMAD R11, R7, UR4, R16 ;  /* 0x00000004070b7c24 */ /* 0x000fe2000f8e0210 */
[----:B------:R-:W-:-:S04]  /*1100*/  IADD3 R16, PT, PT, R16, -UR4, RZ ;  /* 0x8000000410107c10 */ /* 0x000fc8000fffe0ff */
[----:B------:R-:W-:-:S07]  /*1110*/  IADD3 R19, PT, PT, -R6, R11, RZ ;  /* 0x0000000b06137210 */ /* 0x000fce0007ffe1ff */
.L_x_54:
[----:B0-----:R-:W-:-:S05]  /*1120*/  IMAD.WIDE R8, R19, 0x4, R4 ;  /* 0x0000000413087825 */ /* 0x001fca00078e0204 */
[----:B-1----:R-:W2:Y:S01]  /*1130*/  LDG.E R13, desc[UR6][R8.64] ;  /* 0x00000006080d7981 */ /* 0x002ea2000c1e1900 */
[----:B------:R-:W-:-:S05]  /*1140*/  IMAD.WIDE R6, R11, 0x4, R4 ;  /* 0x000000040b067825 */ /* 0x000fca00078e0204 */
        /* <DEDUP_REMOVED lines=13> */
[----:B------:R-:W-:Y:S02]  /*1220*/  MOV R3, R13 ;  /* 0x0000000d00037202 */ /* 0x000fe40000000f00 */
[----:B------:R-:W-:-:S07]  /*1230*/  MOV R2, 0x1250 ;  /* 0x0000125000027802 */ /* 0x000fce0000000f00 */
[----:B------:R-:W-:Y:S05]  /*1240*/  CALL.REL.NOINC `($__internal_1_$__cuda_sm3x_div_rn_noftz_f32_slowpath) ;  /* 0x0000000000dc7944 */ /* 0x000fea0003c00000 */
[----:B------:R-:W-:-:S07]  /*1250*/  MOV R3, R13 ;  /* 0x0000000d00037202 */ /* 0x000fce0000000f00 */
.L_x_50:
[----:B------:R0:W-:Y:S04]  /*1260*/  STG.E desc[UR6][R6.64], R3 ;  /* 0x0000000306007986 */ /* 0x0001e8000c101906 */
[----:B------:R-:W2:Y:S04]  /*1270*/  LDG.E R15, desc[UR6][R8.64+0x4] ;  /* 0x00000406080f7981 */ /* 0x000ea8000c1e1900 */
[----:B------:R-:W3:Y:S01]  /*1280*/  LDG.E R0, desc[UR6][R6.64+0x4] ;  /* 0x0000040606007981 */ /* 0x000ee2000c1e1900 */
[----:B--2---:R-:W1:Y:S01]  /*1290*/  MUFU.RCP R2, R15 ;  /* 0x0000000f00027308 */ /* 0x004e620000001000 */
[----:B---3--:R-:W-:-:S04]  /*12a0*/  FADD R0, R0, -R15 ;  /* 0x8000000f00007221 */ /* 0x008fc80000000000 */
[----:B------:R-:W-:-:S04]  /*12b0*/  FMUL R0, R0, 100 ;  /* 0x42c8000000007820 */ /* 0x000fc80000400000 */
[----:B------:R-:W2:Y:S01]  /*12c0*/  FCHK P0, R0, R15 ;  /* 0x0000000f00007302 */ /* 0x000ea20000000000 */
[----:B-1----:R-:W-:-:S04]  /*12d0*/  FFMA R13, -R15, R2, 1 ;  /* 0x3f8000000f0d7423 */ /* 0x002fc80000000102 */
[----:B------:R-:W-:-:S04]  /*12e0*/  FFMA R13, R2, R13, R2 ;  /* 0x0000000d020d7223 */ /* 0x000fc80000000002 */
[----:B------:R-:W-:-:S04]  /*12f0*/  FFMA R2, R0, R13, RZ ;  /* 0x0000000d00027223 */ /* 0x000fc800000000ff */
[----:B------:R-:W-:-:S04]  /*1300*/  FFMA R10, -R15, R2, R0 ;  /* 0x000000020f0a7223 */ /* 0x000fc80000000100 */
[----:B------:R-:W-:Y:S01]  /*1310*/  FFMA R13, R13, R10, R2 ;  /* 0x0000000a0d0d7223 */ /* 0x000fe20000000002 */
[----:B0-2---:R-:W-:Y:S06]  /*1320*/  @!P0 BRA `(.L_x_51) ;  /* 0x00000000000c8947 */ /* 0x005fec0003800000 */
[----:B------:R-:W-:Y:S02]  /*1330*/  MOV R3, R15 ;  /* 0x0000000f00037202 */ /* 0x000fe40000000f00 */
[----:B------:R-:W-:-:S07]  /*1340*/  MOV R2, 0x1360 ;  /* 0x0000136000027802 */ /* 0x000fce0000000f00 */
[----:B------:R-:W-:Y:S05]  /*1350*/  CALL.REL.NOINC `($__internal_1_$__cuda_sm3x_div_rn_noftz_f32_slowpath) ;  /* 0x0000000000987944 */ /* 0x000fea0003c00000 */
.L_x_51:
        /* <DEDUP_REMOVED lines=16> */
[----:B------:R-:W-:-:S07]  /*1460*/  MOV R3, R13 ;  /* 0x0000000d00037202 */ /* 0x000fce0000000f00 */
.L_x_52:
        /* <DEDUP_REMOVED lines=13> */
[----:B------:R-:W-:Y:S01]  /*1540*/  IMAD.MOV.U32 R3, RZ, RZ, R9 ;  /* 0x000000ffff037224 */ /* 0x000fe200078e0009 */
[----:B------:R-:W-:-:S07]  /*1550*/  MOV R2, 0x1570 ;  /* 0x0000157000027802 */ /* 0x000fce0000000f00 */
[----:B------:R-:W-:Y:S05]  /*1560*/  CALL.REL.NOINC `($__internal_1_$__cuda_sm3x_div_rn_noftz_f32_slowpath) ;  /* 0x0000000000147944 */ /* 0x000fea0003c00000 */
.L_x_53:
[----:B------:R1:W-:Y:S01]  /*1570*/  STG.E desc[UR6][R6.64+0xc], R13 ;  /* 0x00000c0d06007986 */ /* 0x0003e2000c101906 */
[----:B------:R-:W-:Y:S02]  /*1580*/  IADD3 R11, PT, PT, R11, 0x4, RZ ;  /* 0x000000040b0b7810 */ /* 0x000fe40007ffe0ff */
[----:B------:R-:W-:Y:S01]  /*1590*/  IADD3 R19, PT, PT, R19, 0x4, RZ ;  /* 0x0000000413137810 */ /* 0x000fe20007ffe0ff */
[----:B------:R-:W-:Y:S06]  /*15a0*/  @P2 BRA `(.L_x_54) ;  /* 0xfffffff800dc2947 */ /* 0x000fec000383ffff */
[----:B------:R-:W-:Y:S05]  /*15b0*/  EXIT ;  /* 0x000000000000794d */ /* 0x000fea0003800000 */
        .weak           $__internal_1_$__cuda_sm3x_div_rn_noftz_f32_slowpath
        .type           $__internal_1_$__cuda_sm3x_div_rn_noftz_f32_slowpath,@function
        .size           $__internal_1_$__cuda_sm3x_div_rn_noftz_f32_slowpath,(.L_x_89 - $__internal_1_$__cuda_sm3x_div_rn_noftz_f32_slowpath)
$__internal_1_$__cuda_sm3x_div_rn_noftz_f32_slowpath:
[----:B------:R-:W-:Y:S02]  /*15c0*/  SHF.R.U32.HI R12, RZ, 0x17, R3 ;  /* 0x00000017ff0c7819 */ /* 0x000fe40000011603 */
[----:B------:R-:W-:Y:S02]  /*15d0*/  SHF.R.U32.HI R15, RZ, 0x17, R0 ;  /* 0x00000017ff0f7819 */ /* 0x000fe40000011600 */
[----:B------:R-:W-:Y:S02]  /*15e0*/  LOP3.LUT R12, R12, 0xff, RZ, 0xc0, !PT ;  /* 0x000000ff0c0c7812 */ /* 0x000fe400078ec0ff */
[----:B------:R-:W-:Y:S02]  /*15f0*/  LOP3.LUT R15, R15, 0xff, RZ, 0xc0, !PT ;  /* 0x000000ff0f0f7812 */ /* 0x000fe400078ec0ff */
[----:B------:R-:W-:Y:S02]  /*1600*/  IADD3 R17, PT, PT, R12, -0x1, RZ ;  /* 0xffffffff0c117810 */ /* 0x000fe40007ffe0ff */
[----:B------:R-:W-:-:S02]  /*1610*/  IADD3 R14, PT, PT, R15, -0x1, RZ ;  /* 0xffffffff0f0e7810 */ /* 0x000fc40007ffe0ff */
[----:B------:R-:W-:-:S04]  /*1620*/  ISETP.GT.U32.AND P0, PT, R17, 0xfd, PT ;  /* 0x000000fd1100780c */ /* 0x000fc80003f04070 */
[----:B------:R-:W-:-:S13]  /*1630*/  ISETP.GT.U32.OR P0, PT, R14, 0xfd, P0 ;  /* 0x000000fd0e00780c */ /* 0x000fda0000704470 */
[----:B------:R-:W-:Y:S01]  /*1640*/  @!P0 MOV R13, RZ ;  /* 0x000000ff000d8202 */ /* 0x000fe20000000f00 */
        /* <DEDUP_REMOVED lines=24> */
.L_x_55:
[----:B------:R-:W-:Y:S01]  /*17d0*/  LEA R14, R12, 0xc0800000, 0x17 ;  /* 0xc08000000c0e7811 */ /* 0x000fe200078eb8ff */
[----:B------:R-:W-:-:S03]  /*17e0*/  VIADD R15, R15, 0xffffff81 ;  /* 0xffffff810f0f7836 */ /* 0x000fc60000000000 */
[----:B------:R-:W-:Y:S01]  /*17f0*/  IADD3 R21, PT, PT, -R14, R3, RZ ;  /* 0x000000030e157210 */ /* 0x000fe20007ffe1ff */
[C---:B------:R-:W-:Y:S01]  /*1800*/  IMAD R0, R15.reuse, -0x800000, R0 ;  /* 0xff8000000f007824 */ /* 0x040fe200078e0200 */
[----:B------:R-:W-:Y:S02]  /*1810*/  IADD3 R22, PT, PT, R15, 0x7f, -R12 ;  /* 0x0000007f0f167810 */ /* 0x000fe40007ffe80c */
        /* <DEDUP_REMOVED lines=11> */
[----:B------:R-:W-:-:S04]  /*18d0*/  LOP3.LUT R12, R12, 0xff, RZ, 0xc0, !PT ;  /* 0x000000ff0c0c7812 */ /* 0x000fc800078ec0ff */
[----:B------:R-:W-:-:S04]  /*18e0*/  IADD3 R12, PT, PT, R12, R13, RZ ;  /* 0x0000000d0c0c7210 */ /* 0x000fc80007ffe0ff */
        /* <DEDUP_REMOVED lines=32> */
.L_x_61:
[----:B------:R-:W-:-:S04]  /*1af0*/  LOP3.LUT R0, R0, 0x80000000, RZ, 0xc0, !PT ;  /* 0x8000000000007812 */ /* 0x000fc800078ec0ff */
[----:B------:R-:W-:Y:S01]  /*1b00*/  LOP3.LUT R0, R0, 0x7f800000, RZ, 0xfc, !PT ;  /* 0x7f80000000007812 */ /* 0x000fe200078efcff */
[----:B------:R-:W-:Y:S06]  /*1b10*/  BRA `(.L_x_62) ;  /* 0x0000000000287947 */ /* 0x000fec0003800000 */
.L_x_60:
[----:B------:R-:W-:Y:S01]  /*1b20*/  LEA R0, R13, R0, 0x17 ;  /* 0x000000000d007211 */ /* 0x000fe200078eb8ff */
[----:B------:R-:W-:Y:S06]  /*1b30*/  BRA `(.L_x_62) ;  /* 0x0000000000207947 */ /* 0x000fec0003800000 */
.L_x_59:
[----:B------:R-:W-:-:S04]  /*1b40*/  LOP3.LUT R0, R3, 0x80000000, R0, 0x48, !PT ;  /* 0x8000000003007812 */ /* 0x000fc800078e4800 */
[----:B------:R-:W-:Y:S01]  /*1b50*/  LOP3.LUT R0, R0, 0x7f800000, RZ, 0xfc, !PT ;  /* 0x7f80000000007812 */ /* 0x000fe200078efcff */
[----:B------:R-:W-:Y:S06]  /*1b60*/  BRA `(.L_x_62) ;  /* 0x0000000000147947 */ /* 0x000fec0003800000 */
.L_x_58:
[----:B------:R-:W-:Y:S01]  /*1b70*/  LOP3.LUT R0, R3, 0x80000000, R0, 0x48, !PT ;  /* 0x8000000003007812 */ /* 0x000fe200078e4800 */
[----:B------:R-:W-:Y:S06]  /*1b80*/  BRA `(.L_x_62) ;  /* 0x00000000000c7947 */ /* 0x000fec0003800000 */
.L_x_57:
[----:B------:R-:W0:Y:S01]  /*1b90*/  MUFU.RSQ R0, -QNAN ;  /* 0xffc0000000007908 */ /* 0x000e220000001400 */
[----:B------:R-:W-:Y:S05]  /*1ba0*/  BRA `(.L_x_62) ;  /* 0x0000000000047947 */ /* 0x000fea0003800000 */
.L_x_56:
[----:B------:R-:W-:-:S07]  /*1bb0*/  FADD.FTZ R0, R0, R3 ;  /* 0x0000000300007221 */ /* 0x000fce0000010000 */
.L_x_62:
[----:B------:R-:W-:Y:S01]  /*1bc0*/  HFMA2 R3, -RZ, RZ, 0, 0 ;  /* 0x00000000ff037431 */ /* 0x000fe200000001ff */
[----:B0-----:R-:W-:-:S03]  /*1bd0*/  MOV R13, R0 ;  /* 0x00000000000d7202 */ /* 0x001fc60000000f00 */
[----:B------:R-:W-:Y:S05]  /*1be0*/  RET.REL.NODEC R2 `(cvi_batch_from_range_f32) ;  /* 0xffffffe402047950 */ /* 0x000fea0003c3ffff */
.L_x_63:
        /* <DEDUP_REMOVED lines=9> */
.L_x_89:


//--------------------- .text.cvi_batch_f32       --------------------------
	.section	.text.cvi_batch_f32,"ax",@progbits
	.align	128
        .global         cvi_batch_f32
        .type           cvi_batch_f32,@function
        .size           cvi_batch_f32,(.L_x_90 - cvi_batch_f32)
        .other          cvi_batch_f32,@"STO_CUDA_ENTRY STV_DEFAULT"
cvi_batch_f32:
.text.cvi_batch_f32:
        /* <DEDUP_REMOVED lines=9> */
[----:B0-----:R-:W-:-:S06]  /*0090*/  IMAD.WIDE.U32 R2, R9, 0x4, R2 ;  /* 0x0000000409027825 */ /* 0x001fcc00078e0002 */
[----:B-1----:R-:W4:Y:S01]  /*00a0*/  LDG.E.CONSTANT R2, desc[UR8][R2.64] ;  /* 0x0000000802027981 */ /* 0x002f22000c1e9900 */
[----:B--2---:R-:W-:-:S05]  /*00b0*/  IMAD.WIDE.U32 R6, R9, 0x4, R6 ;  /* 0x0000000409067825 */ /* 0x004fca00078e0006 */
[----:B------:R-:W2:Y:S01]  /*00c0*/  LDG.E.CONSTANT R8, desc[UR8][R6.64] ;  /* 0x0000000806087981 */ /* 0x000ea2000c1e9900 */
[----:B----4-:R-:W-:-:S04]  /*00d0*/  ISETP.GE.AND P0, PT, R2, 0x1, PT ;  /* 0x000000010200780c */ /* 0x010fc80003f06270 */
[----:B---3--:R-:W-:-:S04]  /*00e0*/  ISETP.LT.OR P0, PT, R5, RZ, !P0 ;  /* 0x000000ff0500720c */ /* 0x008fc80004701670 */
[----:B--2---:R-:W-:-:S13]  /*00f0*/  ISETP.GE.OR P0, PT, R8, R4, P0 ;  /* 0x000000040800720c */ /* 0x004fda0000706670 */
[----:B------:R-:W-:Y:S05]  /*0100*/  @P0 EXIT ;  /* 0x000000000000094d */ /* 0x000fea0003800000 */
[----:B------:R-:W0:Y:S01]  /*0110*/  S2R R3, SR_TID.X ;  /* 0x0000000000037919 */ /* 0x000e220000002100 */
[----:B------:R-:W1:Y:S01]  /*0120*/  LDCU UR4, c[0x0][0x3ac] ;  /* 0x00007580ff0477ac */ /* 0x000e620008000800 */
[----:B------:R-:W-:Y:S01]  /*0130*/  BSSY.RECONVERGENT B0, `(.L_x_64) ;  /* 0x000000d000007945 */ /* 0x000fe20003800200 */
[C---:B0-----:R-:W-:Y:S02]  /*0140*/  ISETP.GE.AND P0, PT, R3.reuse, R4, PT ;  /* 0x000000040300720c */ /* 0x041fe40003f06270 */
[----:B------:R-:W-:-:S11]  /*0150*/  ISETP.NE.AND P1, PT, R3, RZ, PT ;  /* 0x000000ff0300720c */ /* 0x000fd60003f25270 */
[----:B-1----:R-:W-:Y:S05]  /*0160*/  @P0 BRA `(.L_x_65) ;  /* 0x0000000000240947 */ /* 0x002fea0003800000 */
[----:B------:R-:W0:Y:S01]  /*0170*/  LDC R0, c[0x0][0x360] ;  /* 0x0000d800ff007b82 */ /* 0x000e220000000800 */
[----:B------:R-:W-:-:S07]  /*0180*/  MOV R13, 0x7fc00000 ;  /* 0x7fc00000000d7802 */ /* 0x000fce0000000f00 */
[----:B------:R-:W1:Y:S02]  /*0190*/  LDC.64 R10, c[0x0][0x3b8] ;  /* 0x0000ee00ff0a7b82 */ /* 0x000e640000000a00 */
.L_x_66:
[----:B--2---:R-:W-:Y:S01]  /*01a0*/  IMAD R7, R9, R4, R3 ;  /* 0x0000000409077224 */ /* 0x004fe200078e0203 */
[----:B0-----:R-:W-:-:S03]  /*01b0*/  IADD3 R3, PT, PT, R0, R3, RZ ;  /* 0x0000000300037210 */ /* 0x001fc60007ffe0ff */
[----:B-1----:R-:W-:Y:S01]  /*01c0*/  IMAD.WIDE R6, R7, 0x4, R10 ;  /* 0x0000000407067825 */ /* 0x002fe200078e020a */
[----:B------:R-:W-:-:S04]  /*01d0*/  ISETP.GE.AND P0, PT, R3, R4, PT ;  /* 0x000000040300720c */ /* 0x000fc80003f06270 */
[----:B------:R2:W-:Y:S09]  /*01e0*/  STG.E desc[UR8][R6.64], R13 ;  /* 0x0000000d06007986 */ /* 0x0005f2000c101908 */
[----:B------:R-:W-:Y:S05]  /*01f0*/  @!P0 BRA `(.L_x_66) ;  /* 0xfffffffc00e88947 */ /* 0x000fea000383ffff */
.L_x_65:
[----:B------:R-:W-:Y:S05]  /*0200*/  BSYNC.RECONVERGENT B0 ;  /* 0x0000000000007941 */ /* 0x000fea0003800200 */
.L_x_64:
[----:B------:R-:W-:Y:S06]  /*0210*/  BAR.SYNC.DEFER_BLOCKING 0x0 ;  /* 0x0000000000007b1d */ /* 0x000fec0000010000 */
[----:B------:R-:W-:Y:S05]  /*0220*/  @P1 EXIT ;  /* 0x000000000000194d */ /* 0x000fea0003800000 */
[----:B------:R-:W0:Y:S08]  /*0230*/  LDC.64 R10, c[0x0][0x380] ;  /* 0x0000e000ff0a7b82 */ /* 0x000e300000000a00 */
[----:B------:R-:W1:Y:S08]  /*0240*/  LDC.64 R14, c[0x0][0x388] ;  /* 0x0000e200ff0e7b82 */ /* 0x000e700000000a00 */
[----:B------:R-:W3:Y:S01]  /*0250*/  LDC.64 R16, c[0x0][0x3b8] ;  /* 0x0000ee00ff107b82 */ /* 0x000ee20000000a00 */
[----:B0-----:R-:W-:-:S07]  /*0260*/  IMAD.WIDE.U32 R10, R5, 0x4, R10 ;  /* 0x00000004050a7825 */ /* 0x001fce00078e000a */
[----:B--2---:R-:W0:Y:S01]  /*0270*/  LDC.64 R6, c[0x0][0x398] ;  /* 0x0000e600ff067b82 */ /* 0x004e220000000a00 */
[----:B------:R-:W2:Y:S01]  /*0280*/  LDG.E.CONSTANT R10, desc[UR8][R10.64] ;  /* 0x000000080a0a7981 */ /* 0x000ea2000c1e9900 */
[----:B-1----:R-:W-:-:S06]  /*0290*/  IMAD.WIDE.U32 R14, R5, 0x4, R14 ;  /* 0x00000004050e7825 */ /* 0x002fcc00078e000e */
[----:B------:R-:W2:Y:S01]  /*02a0*/  LDG.E.CONSTANT R15, desc[UR8][R14.64] ;  /* 0x000000080e0f7981 */ /* 0x000ea2000c1e9900 */
[----:B------:R-:W-:-:S04]  /*02b0*/  IMAD R13, R9, R4, R5 ;  /* 0x00000004090d7224 */ /* 0x000fc800078e0205 */
[----:B---3--:R-:W-:Y:S01]  /*02c0*/  IMAD.WIDE R16, R13, 0x4, R16 ;  /* 0x000000040d107825 */ /* 0x008fe200078e0210 */
[----:B------:R-:W-:-:S04]  /*02d0*/  IADD3 R19, PT, PT, R5, 0x1, RZ ;  /* 0x0000000105137810 */ /* 0x000fc80007ffe0ff */
[----:B------:R-:W-:Y:S01]  /*02e0*/  ISETP.GE.AND P0, PT, R19, R4, PT ;  /* 0x000000041300720c */ /* 0x000fe20003f06270 */
[----:B0-----:R-:W-:-:S04]  /*02f0*/  IMAD.WIDE.U32 R6, R9, 0x4, R6 ;  /* 0x0000000409067825 */ /* 0x001fc800078e0006 */
[----:B--2---:R-:W-:-:S05]  /*0300*/  FADD R15, R10, -R15 ;  /* 0x8000000f0a0f7221 */ /* 0x004fca0000000000 */
[----:B------:R0:W-:Y:S03]  /*0310*/  STG.E desc[UR8][R16.64], R15 ;  /* 0x0000000f10007986 */ /* 0x0001e6000c101908 */
[----:B------:R-:W-:Y:S05]  /*0320*/  @P0 BRA `(.L_x_67) ;  /* 0x0000000800900947 */ /* 0x000fea0003800000 */
[----:B------:R1:W5:Y:S01]  /*0330*/  LDG.E.CONSTANT R0, desc[UR8][R6.64] ;  /* 0x0000000806007981 */ /* 0x000362000c1e9900 */
[----:B------:R-:W-:Y:S02]  /*0340*/  IADD3 R10, PT, PT, -R5, -0x2, R4 ;  /* 0xfffffffe050a7810 */ /* 0x000fe40007ffe104 */
[----:B------:R-:W-:Y:S02]  /*0350*/  LOP3.LUT R3, RZ, R5, RZ, 0x33, !PT ;  /* 0x00000005ff037212 */ /* 0x000fe400078e33ff */
[----:B------:R-:W-:Y:S02]  /*0360*/  ISETP.GE.U32.AND P0, PT, R10, 0x7, PT ;  /* 0x000000070a00780c */ /* 0x000fe40003f06070 */
[----:B------:R-:W-:Y:S02]  /*0370*/  IADD3 R3, PT, PT, R3, R4, RZ ;  /* 0x0000000403037210 */ /* 0x000fe40007ffe0ff */
[----:B------:R-:W-:Y:S02]  /*0380*/  MOV R4, R19 ;  /* 0x0000001300047202 */ /* 0x000fe40000000f00 */
[----:B------:R-:W-:-:S07]  /*0390*/  LOP3.LUT R12, R3, 0x7, RZ, 0xc0, !PT ;  /* 0x00000007030c7812 */ /* 0x000fce00078ec0ff */
[----:B-1----:R-:W-:Y:S05]  /*03a0*/  @!P0 BRA `(.L_x_68) ;  /* 0x0000000400388947 */ /* 0x002fea0003800000 */
[----:B------:R-:W0:Y:S01]  /*03b0*/  LDCU.128 UR12, c[0x0][0x380] ;  /* 0x00007000ff0c77ac */ /* 0x000e220008000c00 */
[----:B------:R-:W-:Y:S02]  /*03c0*/  HFMA2 R6, -RZ, RZ, 0, 9.5367431640625e-07 ;  /* 0x00000010ff067431 */ /* 0x000fe400000001ff */
[----:B------:R-:W-:Y:S01]  /*03d0*/  IMAD.MOV.U32 R7, RZ, RZ, 0x0 ;  /* 0x00000000ff077424 */ /* 0x000fe200078e00ff */
[----:B------:R-:W-:Y:S01]  /*03e0*/  LOP3.LUT R14, R3, 0xfffffff8, RZ, 0xc0, !PT ;  /* 0xfffffff8030e7812 */ /* 0x000fe200078ec0ff */
[----:B------:R-:W1:Y:S01]  /*03f0*/  LDCU.64 UR6, c[0x0][0x3b8] ;  /* 0x00007700ff0677ac */ /* 0x000e620008000a00 */
[----:B------:R-:W-:Y:S02]  /*0400*/  IADD3 R13, PT, PT, R13, 0x1, RZ ;  /* 0x000000010d0d7810 */ /* 0x000fe40007ffe0ff */
[----:B------:R-:W-:Y:S01]  /*0410*/  IADD3 R14, PT, PT, -R14, RZ, RZ ;  /* 0x000000ff0e0e7210 */ /* 0x000fe20007ffe1ff */
[----:B------:R-:W-:-:S03]  /*0420*/  IMAD.WIDE.U32 R4, R4, 0x4, R6 ;  /* 0x0000000404047825 */ /* 0x000fc600078e0006 */
[C---:B0-----:R-:W-:Y:S02]  /*0430*/  IADD3 R16, P0, PT, R4.reuse, UR12, RZ ;  /* 0x0000000c04107c10 */ /* 0x041fe4000ff1e0ff */
[----:B------:R-:W-:Y:S01]  /*0440*/  IADD3 R6, P1, PT, R4, UR14, RZ ;  /* 0x0000000e04067c10 */ /* 0x000fe2000ff3e0ff */
[----:B-1----:R-:W-:Y:S01]  /*0450*/  UIADD3 UR5, UP0, UPT, UR6, 0x10, URZ ;  /* 0x0000001006057890 */ /* 0x002fe2000ff1e0ff */
[C---:B------:R-:W-:Y:S02]  /*0460*/  IADD3.X R17, PT, PT, R5.reuse, UR13, RZ, P0, !PT ;  /* 0x0000000d05117c10 */ /* 0x040fe400087fe4ff */
[----:B------:R-:W-:Y:S01]  /*0470*/  IADD3.X R7, PT, PT, R5, UR15, RZ, P1, !PT ;  /* 0x0000000f05077c10 */ /* 0x000fe20008ffe4ff */
[----:B------:R-:W-:-:S12]  /*0480*/  UIADD3.X UR6, UPT, UPT, URZ, UR7, URZ, UP0, !UPT ;  /* 0x00000007ff067290 */ /* 0x000fd800087fe4ff */
.L_x_69:
[----:B------:R-:W-:Y:S01]  /*0490*/  MOV R4, R16 ;  /* 0x0000001000047202 */ /* 0x000fe20000000f00 */
[----:B------:R-:W2:Y:S01]  /*04a0*/  LDG.E.CONSTANT R18, desc[UR8][R6.64+-0x10] ;  /* 0xfffff00806127981 */ /* 0x000ea2000c1e9900 */
[----:B------:R-:W-:-:S03]  /*04b0*/  MOV R5, R17 ;  /* 0x0000001100057202 */ /* 0x000fc60000000f00 */
[----:B------:R-:W3:Y:S04]  /*04c0*/  LDG.E.CONSTANT R20, desc[UR8][R6.64+-0xc] ;  /* 0xfffff40806147981 */ /* 0x000ee8000c1e9900 */
[----:B------:R-:W2:Y:S04]  /*04d0*/  LDG.E.CONSTANT R17, desc[UR8][R4.64+-0x10] ;  /* 0xfffff00804117981 */ /* 0x000ea8000c1e9900 */
[----:B------:R-:W3:Y:S04]  /*04e0*/  LDG.E.CONSTANT R27, desc[UR8][R4.64+-0xc] ;  /* 0xfffff408041b7981 */ /* 0x000ee8000c1e9900 */
[----:B------:R-:W4:Y:S04]  /*04f0*/  LDG.E.CONSTANT R23, desc[UR8][R4.64+-0x8] ;  /* 0xfffff80804177981 */ /* 0x000f28000c1e9900 */
[----:B------:R-:W4:Y:S04]  /*0500*/  LDG.E.CONSTANT R24, desc[UR8][R6.64+-0x8] ;  /* 0xfffff80806187981 */ /* 0x000f28000c1e9900 */
[----:B------:R-:W4:Y:S04]  /*0510*/  LDG.E.CONSTANT R22, desc[UR8][R4.64+-0x4] ;  /* 0xfffffc0804167981 */ /* 0x000f28000c1e9900 */
[----:B------:R-:W4:Y:S04]  /*0520*/  LDG.E.CONSTANT R25, desc[UR8][R6.64+-0x4] ;  /* 0xfffffc0806197981 */ /* 0x000f28000c1e9900 */
[----:B-1----:R-:W4:Y:S04]  /*0530*/  LDG.E.CONSTANT R10, desc[UR8][R4.64] ;  /* 0x00000008040a7981 */ /* 0x002f28000c1e9900 */
[----:B------:R-:W4:Y:S04]  /*0540*/  LDG.E.CONSTANT R11, desc[UR8][R6.64] ;  /* 0x00000008060b7981 */ /* 0x000f28000c1e9900 */
[----:B------:R-:W4:Y:S04]  /*0550*/  LDG.E.CONSTANT R16, desc[UR8][R4.64+0x4] ;  /* 0x0000040804107981 */ /* 0x000f28000c1e9900 */
[----:B------:R-:W4:Y:S04]  /*0560*/  LDG.E.CONSTANT R19, desc[UR8][R6.64+0x4] ;  /* 0x0000040806137981 */ /* 0x000f28000c1e9900 */
[----:B------:R-:W4:Y:S01]  /*0570*/  LDG.E.CONSTANT R21, desc[UR8][R6.64+0x8] ;  /* 0x0000080806157981 */ /* 0x000f22000c1e9900 */
[----:B--2---:R-:W-:-:S03]  /*0580*/  FADD R26, R17, -R18 ;  /* 0x80000012111a7221 */ /* 0x004fc60000000000 */
[----:B------:R-:W2:Y:S01]  /*0590*/  LDG.E.CONSTANT R18, desc[UR8][R4.64+0x8] ;  /* 0x0000080804127981 */ /* 0x000ea2000c1e9900 */
[--C-:B------:R-:W-:Y:S01]  /*05a0*/  FADD R17, R26, -R15.reuse ;  /* 0x8000000f1a117221 */ /* 0x100fe20000000000 */
[----:B---3--:R-:W-:Y:S02]  /*05b0*/  FADD R26, R27, -R20 ;  /* 0x800000141b1a7221 */ /* 0x008fe40000000000 */
[----:B------:R-:W3:Y:S01]  /*05c0*/  LDG.E.CONSTANT R20, desc[UR8][R4.64+0xc] ;  /* 0x00000c0804147981 */ /* 0x000ee2000c1e9900 */
[----:B-----5:R-:W-:-:S03]  /*05d0*/  FFMA R17, R0, R17, R15 ;  /* 0x0000001100117223 */ /* 0x020fc6000000000f */
[----:B------:R0:W3:Y:S01]  /*05e0*/  LDG.E.CONSTANT R15, desc[UR8][R6.64+0xc] ;  /* 0x00000c08060f7981 */ /* 0x0000e2000c1e9900 */
[----:B------:R-:W-:Y:S01]  /*05f0*/  FADD R26, -R17, R26 ;  /* 0x0000001a111a7221 */ /* 0x000fe20000000100 */
[----:B----4-:R-:W-:-:S03]  /*0600*/  FADD R24, R23, -R24 ;  /* 0x8000001817187221 */ /* 0x010fc60000000000 */
[----:B------:R-:W-:-:S04]  /*0610*/  FFMA R23, R0, R26, R17 ;  /* 0x0000001a00177223 */ /* 0x000fc80000000011 */
[----:B------:R-:W-:Y:S01]  /*0620*/  FADD R24, -R23, R24 ;  /* 0x0000001817187221 */ /* 0x000fe20000000100 */
[----:B------:R-:W-:-:S03]  /*0630*/  FADD R22, R22, -R25 ;  /* 0x8000001916167221 */ /* 0x000fc60000000000 */
        /* <DEDUP_REMOVED lines=8> */
[----:B------:R-:W-:Y:S01]  /*06c0*/  MOV R10, UR5 ;  /* 0x00000005000a7c02 */ /* 0x000fe20008000f00 */
[----:B------:R-:W-:-:S04]  /*06d0*/  IMAD.U32 R11, RZ, RZ, UR6 ;  /* 0x00000006ff0b7e24 */ /* 0x000fc8000f8e00ff */
[----:B------:R-:W-:Y:S01]  /*06e0*/  IMAD.WIDE R10, R13, 0x4, R10 ;  /* 0x000000040d0a7825 */ /* 0x000fe200078e020a */
[----:B------:R-:W-:-:S04]  /*06f0*/  IADD3 R14, PT, PT, R14, 0x8, RZ ;  /* 0x000000080e0e7810 */ /* 0x000fc80007ffe0ff */
[----:B------:R-:W-:Y:S04]  /*0700*/  STG.E desc[UR8][R10.64+-0xc], R23 ;  /* 0xfffff4170a007986 */ /* 0x000fe8000c101908 */
[----:B------:R-:W-:Y:S04]  /*0710*/  STG.E desc[UR8][R10.64+-0x8], R25 ;  /* 0xfffff8190a007986 */ /* 0x000fe8000c101908 */
[----:B------:R-:W-:Y:S04]  /*0720*/  STG.E desc[UR8][R10.64+-0x4], R27 ;  /* 0xfffffc1b0a007986 */ /* 0x000fe8000c101908 */
[----:B------:R-:W-:Y:S01]  /*0730*/  STG.E desc[UR8][R10.64], R19 ;  /* 0x000000130a007986 */ /* 0x000fe2000c101908 */
[----:B------:R-:W-:Y:S01]  /*0740*/  ISETP.NE.AND P0, PT, R14, RZ, PT ;  /* 0x000000ff0e00720c */ /* 0x000fe20003f05270 */
[----:B------:R-:W-:Y:S01]  /*0750*/  UIADD3 UR4, UPT, UPT, UR4, 0x8, URZ ;  /* 0x0000000804047890 */ /* 0x000fe2000fffe0ff */
[----:B0-----:R-:W-:Y:S01]  /*0760*/  IADD3 R6, P2, PT, R6, 0x20, RZ ;  /* 0x0000002006067810 */ /* 0x001fe20007f5e0ff */
[----:B------:R0:W-:Y:S01]  /*0770*/  STG.E desc[UR8][R10.64+-0x10], R17 ;  /* 0xfffff0110a007986 */ /* 0x0001e2000c101908 */
[----:B------:R-:W-:-:S02]  /*0780*/  IADD3 R13, PT, PT, R13, 0x8, RZ ;  /* 0x000000080d0d7810 */ /* 0x000fc40007ffe0ff */
[----:B------:R-:W-:Y:S01]  /*0790*/  IADD3.X R7, PT, PT, RZ, R7, RZ, P2, !PT ;  /* 0x00000007ff077210 */ /* 0x000fe200017fe4ff */
[----:B--2---:R-:W-:Y:S01]  /*07a0*/  FADD R18, R18, -R21 ;  /* 0x8000001512127221 */ /* 0x004fe20000000000 */
[----:B------:R-:W-:-:S04]  /*07b0*/  FFMA R21, R0, R16, R19 ;  /* 0x0000001000157223 */ /* 0x000fc80000000013 */
[----:B------:R-:W-:Y:S01]  /*07c0*/  FADD R18, -R21, R18 ;  /* 0x0000001215127221 */ /* 0x000fe20000000100 */
[----:B---3--:R-:W-:-:S03]  /*07d0*/  FADD R20, R20, -R15 ;  /* 0x8000000f14147221 */ /* 0x008fc60000000000 */
[----:B------:R-:W-:-:S04]  /*07e0*/  FFMA R29, R0, R18, R21 ;  /* 0x00000012001d7223 */ /* 0x000fc80000000015 */
[----:B------:R-:W-:-:S04]  /*07f0*/  FADD R20, -R29, R20 ;  /* 0x000000141d147221 */ /* 0x000fc80000000100 */
[----:B------:R-:W-:Y:S01]  /*0800*/  FFMA R15, R0, R20, R29 ;  /* 0x00000014000f7223 */ /* 0x000fe2000000001d */
[----:B------:R1:W-:Y:S04]  /*0810*/  STG.E desc[UR8][R10.64+0x4], R21 ;  /* 0x000004150a007986 */ /* 0x0003e8000c101908 */
[----:B------:R1:W-:Y:S04]  /*0820*/  STG.E desc[UR8][R10.64+0x8], R29 ;  /* 0x0000081d0a007986 */ /* 0x0003e8000c101908 */
[----:B------:R1:W-:Y:S01]  /*0830*/  STG.E desc[UR8][R10.64+0xc], R15 ;  /* 0x00000c0f0a007986 */ /* 0x0003e2000c101908 */
[----:B------:R-:W-:-:S04]  /*0840*/  IADD3 R16, P1, PT, R4, 0x20, RZ ;  /* 0x0000002004107810 */ /* 0x000fc80007f3e0ff */
[----:B0-----:R-:W-:Y:S01]  /*0850*/  IADD3.X R17, PT, PT, RZ, R5, RZ, P1, !PT ;  /* 0x00000005ff117210 */ /* 0x001fe20000ffe4ff */
[----:B------:R-:W-:Y:S08]  /*0860*/  @P0 BRA `(.L_x_69) ;  /* 0xfffffffc00080947 */ /* 0x000ff0000383ffff */
[----:B------:R-:W-:-:S06]  /*0870*/  UIADD3 UR4, UPT, UPT, UR4, 0x1, URZ ;  /* 0x0000000104047890 */ /* 0x000fcc000fffe0ff */
[----:B------:R-:W-:-:S07]  /*0880*/  MOV R4, UR4 ;  /* 0x0000000400047c02 */ /* 0x000fce0008000f00 */
.L_x_68:
[----:B------:R-:W-:-:S13]  /*0890*/  ISETP.NE.AND P0, PT, R12, RZ, PT ;  /* 0x000000ff0c00720c */ /* 0x000fda0003f05270 */
[----:B------:R-:W-:Y:S05]  /*08a0*/  @!P0 BRA `(.L_x_67) ;  /* 0x0000000400308947 */ /* 0x000fea0003800000 */
[----:B------:R-:W-:Y:S02]  /*08b0*/  ISETP.GE.U32.AND P0, PT, R12, 0x4, PT ;  /* 0x000000040c00780c */ /* 0x000fe40003f06070 */
[----:B0-----:R-:W-:-:S04]  /*08c0*/  LOP3.LUT R16, R3, 0x3, RZ, 0xc0, !PT ;  /* 0x0000000303107812 */ /* 0x001fc800078ec0ff */
[----:B------:R-:W-:-:S07]  /*08d0*/  ISETP.NE.AND P1, PT, R16, RZ, PT ;  /* 0x000000ff1000720c */ /* 0x000fce0003f25270 */
[----:B------:R-:W-:Y:S06]  /*08e0*/  @!P0 BRA `(.L_x_70) ;  /* 0x0000000000848947 */ /* 0x000fec0003800000 */
[----:B------:R-:W0:Y:S01]  /*08f0*/  LDC.64 R6, c[0x0][0x380] ;  /* 0x0000e000ff067b82 */ /* 0x000e220000000a00 */
[----:B------:R-:W2:Y:S07]  /*0900*/  LDCU UR4, c[0x0][0x3a8] ;  /* 0x00007500ff0477ac */ /* 0x000eae0008000800 */
[----:B------:R-:W3:Y:S01]  /*0910*/  LDC.64 R12, c[0x0][0x388] ;  /* 0x0000e200ff0c7b82 */ /* 0x000ee20000000a00 */
[----:B0-----:R-:W-:-:S05]  /*0920*/  IMAD.WIDE.U32 R6, R4, 0x4, R6 ;  /* 0x0000000404067825 */ /* 0x001fca00078e0006 */
[----:B------:R-:W4:Y:S01]  /*0930*/  LDG.E.CONSTANT R5, desc[UR8][R6.64] ;  /* 0x0000000806057981 */ /* 0x000f22000c1e9900 */
[----:B---3--:R-:W-:-:S03]  /*0940*/  IMAD.WIDE.U32 R12, R4, 0x4, R12 ;  /* 0x00000004040c7825 */ /* 0x008fc600078e000c */
[----:B------:R-:W3:Y:S04]  /*0950*/  LDG.E.CONSTANT R14, desc[UR8][R6.64+0x4] ;  /* 0x00000408060e7981 */ /* 0x000ee8000c1e9900 */
[----:B-1----:R-:W4:Y:S04]  /*0960*/  LDG.E.CONSTANT R10, desc[UR8][R12.64] ;  /* 0x000000080c0a7981 */ /* 0x002f28000c1e9900 */
[----:B------:R-:W3:Y:S04]  /*0970*/  LDG.E.CONSTANT R17, desc[UR8][R12.64+0x4] ;  /* 0x000004080c117981 */ /* 0x000ee8000c1e9900 */
[----:B------:R-:W3:Y:S04]  /*0980*/  LDG.E.CONSTANT R18, desc[UR8][R6.64+0x8] ;  /* 0x0000080806127981 */ /* 0x000ee8000c1e9900 */
[----:B------:R-:W3:Y:S04]  /*0990*/  LDG.E.CONSTANT R19, desc[UR8][R12.64+0x8] ;  /* 0x000008080c137981 */ /* 0x000ee8000c1e9900 */
[----:B------:R2:W3:Y:S04]  /*09a0*/  LDG.E.CONSTANT R20, desc[UR8][R6.64+0xc] ;  /* 0x00000c0806147981 */ /* 0x0004e8000c1e9900 */
[----:B------:R-:W3:Y:S01]  /*09b0*/  LDG.E.CONSTANT R21, desc[UR8][R12.64+0xc] ;  /* 0x00000c080c157981 */ /* 0x000ee2000c1e9900 */
[----:B--2---:R-:W-:-:S02]  /*09c0*/  IMAD R7, R9, UR4, R4 ;  /* 0x0000000409077c24 */ /* 0x004fc4000f8e0204 */
[----:B------:R-:W-:Y:S02]  /*09d0*/  VIADD R4, R4, 0x4 ;  /* 0x0000000404047836 */ /* 0x000fe40000000000 */
[----:B----4-:R-:W-:-:S04]  /*09e0*/  FADD R10, R5, -R10 ;  /* 0x8000000a050a7221 */ /* 0x010fc80000000000 */
[----:B------:R-:W-:Y:S01]  /*09f0*/  FADD R5, -R15, R10 ;  /* 0x0000000a0f057221 */ /* 0x000fe20000000100 */
[----:B---3--:R-:W-:Y:S01]  /*0a00*/  FADD R14, R14, -R17 ;  /* 0x800000110e0e7221 */ /* 0x008fe20000000000 */
[----:B------:R-:W0:Y:S02]  /*0a10*/  LDC.64 R10, c[0x0][0x3b8] ;  /* 0x0000ee00ff0a7b82 */ /* 0x000e240000000a00 */
[----:B-----5:R-:W-:-:S04]  /*0a20*/  FFMA R5, R0, R5, R15 ;  /* 0x0000000500057223 */ /* 0x020fc8000000000f */
[----:B------:R-:W-:Y:S01]  /*0a30*/  FADD R14, -R5, R14 ;  /* 0x0000000e050e7221 */ /* 0x000fe20000000100 */
[----:B------:R-:W-:-:S03]  /*0a40*/  FADD R18, R18, -R19 ;  /* 0x8000001312127221 */ /* 0x000fc60000000000 */
[----:B------:R-:W-:-:S04]  /*0a50*/  FFMA R17, R0, R14, R5 ;  /* 0x0000000e00117223 */ /* 0x000fc80000000005 */
[----:B------:R-:W-:Y:S01]  /*0a60*/  FADD R18, -R17, R18 ;  /* 0x0000001211127221 */ /* 0x000fe20000000100 */
[----:B------:R-:W-:-:S03]  /*0a70*/  FADD R20, R20, -R21 ;  /* 0x8000001514147221 */ /* 0x000fc60000000000 */
        /* <DEDUP_REMOVED lines=8> */
.L_x_70:
[----:B------:R-:W-:Y:S05]  /*0b00*/  @!P1 BRA `(.L_x_67) ;  /* 0x0000000000989947 */ /* 0x000fea0003800000 */
[----:B------:R-:W-:Y:S01]  /*0b10*/  ISETP.NE.AND P0, PT, R16, 0x1, PT ;  /* 0x000000011000780c */ /* 0x000fe20003f05270 */
[----:B0-----:R-:W0:Y:S01]  /*0b20*/  LDC.64 R12, c[0x0][0x388] ;  /* 0x0000e200ff0c7b82 */ /* 0x001e220000000a00 */
[----:B------:R-:W-:-:S04]  /*0b30*/  LOP3.LUT R3, R3, 0x1, RZ, 0xc0, !PT ;  /* 0x0000000103037812 */ /* 0x000fc800078ec0ff */
[----:B------:R-:W-:-:S03]  /*0b40*/  ISETP.NE.U32.AND P1, PT, R3, 0x1, PT ;  /* 0x000000010300780c */ /* 0x000fc60003f25070 */
[----:B------:R-:W2:Y:S08]  /*0b50*/  LDC.64 R16, c[0x0][0x380] ;  /* 0x0000e000ff107b82 */ /* 0x000eb00000000a00 */
[----:B------:R-:W3:Y:S08]  /*0b60*/  @P0 LDC R18, c[0x0][0x3a8] ;  /* 0x0000ea00ff120b82 */ /* 0x000ef00000000800 */
[----:B-1----:R-:W1:Y:S01]  /*0b70*/  LDC.64 R10, c[0x0][0x380] ;  /* 0x0000e000ff0a7b82 */ /* 0x002e620000000a00 */
[----:B0-----:R-:W-:-:S05]  /*0b80*/  @P0 IMAD.WIDE.U32 R12, R4, 0x4, R12 ;  /* 0x00000004040c0825 */ /* 0x001fca00078e000c */
[----:B------:R-:W4:Y:S02]  /*0b90*/  @P0 LDG.E.CONSTANT R23, desc[UR8][R12.64] ;  /* 0x000000080c170981 */ /* 0x000f24000c1e9900 */
[----:B------:R-:W0:Y:S01]  /*0ba0*/  LDC.64 R6, c[0x0][0x388] ;  /* 0x0000e200ff067b82 */ /* 0x000e220000000a00 */
[C---:B--2---:R-:W-:Y:S01]  /*0bb0*/  @P0 IMAD.WIDE.U32 R16, R4.reuse, 0x4, R16 ;  /* 0x0000000404100825 */ /* 0x044fe200078e0010 */
[----:B------:R-:W2:Y:S04]  /*0bc0*/  @P0 LDG.E.CONSTANT R22, desc[UR8][R12.64+0x4] ;  /* 0x000004080c160981 */ /* 0x000ea8000c1e9900 */
[----:B------:R-:W4:Y:S01]  /*0bd0*/  @P0 LDG.E.CONSTANT R14, desc[UR8][R16.64] ;  /* 0x00000008100e0981 */ /* 0x000f22000c1e9900 */
[----:B---3--:R-:W-:Y:S01]  /*0be0*/  @P0 IMAD R3, R9, R18, R4 ;  /* 0x0000001209030224 */ /* 0x008fe200078e0204 */
[----:B------:R-:W-:-:S02]  /*0bf0*/  @P0 IADD3 R4, PT, PT, R4, 0x2, RZ ;  /* 0x0000000204040810 */ /* 0x000fc40007ffe0ff */
[----:B------:R-:W2:Y:S01]  /*0c00*/  @P0 LDG.E.CONSTANT R5, desc[UR8][R16.64+0x4] ;  /* 0x0000040810050981 */ /* 0x000ea2000c1e9900 */
[----:B------:R-:W3:Y:S02]  /*0c10*/  @!P1 LDC R24, c[0x0][0x3a8] ;  /* 0x0000ea00ff189b82 */ /* 0x000ee40000000800 */
[----:B-1----:R-:W-:-:S06]  /*0c20*/  @!P1 IMAD.WIDE.U32 R18, R4, 0x4, R10 ;  /* 0x0000000404129825 */ /* 0x002fcc00078e000a */
[----:B------:R-:W1:Y:S01]  /*0c30*/  @P0 LDC.64 R10, c[0x0][0x3b8] ;  /* 0x0000ee00ff0a0b82 */ /* 0x000e620000000a00 */
[----:B------:R-:W3:Y:S01]  /*0c40*/  @!P1 LDG.E.CONSTANT R18, desc[UR8][R18.64] ;  /* 0x0000000812129981 */ /* 0x000ee2000c1e9900 */
[----:B0-----:R-:W-:-:S06]  /*0c50*/  @!P1 IMAD.WIDE.U32 R20, R4, 0x4, R6 ;  /* 0x0000000404149825 */ /* 0x001fcc00078e0006 */
[----:B------:R-:W0:Y:S01]  /*0c60*/  @!P1 LDC.64 R6, c[0x0][0x3b8] ;  /* 0x0000ee00ff069b82 */ /* 0x000e220000000a00 */
[----:B------:R-:W3:Y:S01]  /*0c70*/  @!P1 LDG.E.CONSTANT R21, desc[UR8][R20.64] ;  /* 0x0000000814159981 */ /* 0x000ee2000c1e9900 */
[----:B-1----:R-:W-:-:S04]  /*0c80*/  @P0 IMAD.WIDE R10, R3, 0x4, R10 ;  /* 0x00000004030a0825 */ /* 0x002fc800078e020a */
[----:B----4-:R-:W-:-:S04]  /*0c90*/  @P0 FADD R14, R14, -R23 ;  /* 0x800000170e0e0221 */ /* 0x010fc80000000000 */
[----:B------:R-:W-:Y:S01]  /*0ca0*/  @P0 FADD R14, -R15, R14 ;  /* 0x0000000e0f0e0221 */ /* 0x000fe20000000100 */
[----:B--2---:R-:W-:-:S03]  /*0cb0*/  @P0 FADD R22, R5, -R22 ;  /* 0x8000001605160221 */ /* 0x004fc60000000000 */
[----:B-----5:R-:W-:-:S04]  /*0cc0*/  @P0 FFMA R13, R0, R14, R15 ;  /* 0x0000000e000d0223 */ /* 0x020fc8000000000f */
[----:B------:R-:W-:-:S04]  /*0cd0*/  @P0 FADD R22, -R13, R22 ;  /* 0x000000160d160221 */ /* 0x000fc80000000100 */
[----:B------:R-:W-:Y:S01]  /*0ce0*/  @P0 FFMA R15, R0, R22, R13 ;  /* 0x00000016000f0223 */ /* 0x000fe2000000000d */
[----:B---3--:R-:W-:Y:S02]  /*0cf0*/  @!P1 IMAD R5, R9, R24, R4 ;  /* 0x0000001809059224 */ /* 0x008fe400078e0204 */
[----:B------:R-:W-:-:S04]  /*0d00*/  @!P1 FADD R18, R18, -R21 ;  /* 0x8000001512129221 */ /* 0x000fc80000000000 */
[----:B------:R-:W-:Y:S01]  /*0d10*/  @!P1 FADD R18, R18, -R15 ;  /* 0x8000000f12129221 */ /* 0x000fe20000000000 */
[----:B0-----:R-:W-:-:S04]  /*0d20*/  @!P1 IMAD.WIDE R6, R5, 0x4, R6 ;  /* 0x0000000405069825 */ /* 0x001fc800078e0206 */
[----:B------:R-:W-:Y:S01]  /*0d30*/  @!P1 FFMA R3, R0, R18, R15 ;  /* 0x0000001200039223 */ /* 0x000fe2000000000f */
[----:B------:R2:W-:Y:S04]  /*0d40*/  @P0 STG.E desc[UR8][R10.64], R13 ;  /* 0x0000000d0a000986 */ /* 0x0005e8000c101908 */
[----:B------:R2:W-:Y:S04]  /*0d50*/  @P0 STG.E desc[UR8][R10.64+0x4], R15 ;  /* 0x0000040f0a000986 */ /* 0x0005e8000c101908 */
[----:B------:R2:W-:Y:S02]  /*0d60*/  @!P1 STG.E desc[UR8][R6.64], R3 ;  /* 0x0000000306009986 */ /* 0x0005e4000c101908 */
.L_x_67:
[----:B------:R-:W3:Y:S01]  /*0d70*/  LDCU UR4, c[0x0][0x3a8] ;  /* 0x00007500ff0477ac */ /* 0x000ee20008000800 */
[----:B------:R-:W-:Y:S02]  /*0d80*/  MOV R18, R8 ;  /* 0x0000000800127202 */ /* 0x000fe40000000f00 */
[----:B---3-5:R-:W-:-:S04]  /*0d90*/  IADD3 R0, PT, PT, -R8, UR4, RZ ;  /* 0x0000000408007c10 */ /* 0x028fc8000fffe1ff */
[----:B0-----:R-:W-:-:S13]  /*0da0*/  LOP3.LUT P0, R17, R0, 0x3, RZ, 0xc0, !PT ;  /* 0x0000000300117812 */ /* 0x001fda000780c0ff */
[----:B------:R-:W-:Y:S05]  /*0db0*/  @!P0 BRA `(.L_x_71) ;  /* 0x0000000000708947 */ /* 0x000fea0003800000 */
[----:B--2---:R-:W0:Y:S01]  /*0dc0*/  LDC.64 R6, c[0x0][0x3b8] ;  /* 0x0000ee00ff067b82 */ /* 0x004e220000000a00 */
[----:B------:R-:W-:Y:S01]  /*0dd0*/  IMAD R13, R9, UR4, R8 ;  /* 0x00000004090d7c24 */ /* 0x000fe2000f8e0208 */
[----:B------:R-:W-:Y:S02]  /*0de0*/  IADD3 R18, PT, PT, R8, R17, RZ ;  /* 0x0000001108127210 */ /* 0x000fe40007ffe0ff */
[----:B------:R-:W-:Y:S02]  /*0df0*/  IADD3 R17, PT, PT, -R17, RZ, RZ ;  /* 0x000000ff11117210 */ /* 0x000fe40007ffe1ff */
[----:B------:R-:W-:-:S07]  /*0e00*/  IADD3 R19, PT, PT, -R2, R13, RZ ;  /* 0x0000000d02137210 */ /* 0x000fce0007ffe1ff */
.L_x_73:
[----:B01----:R-:W-:-:S06]  /*0e10*/  IMAD.WIDE R10, R19, 0x4, R6 ;  /* 0x00000004130a7825 */ /* 0x003fcc00078e0206 */
[----:B------:R-:W2:Y:S01]  /*0e20*/  LDG.E R11, desc[UR8][R10.64] ;  /* 0x000000080a0b7981 */ /* 0x000ea2000c1e1900 */
[----:B---3--:R-:W-:-:S05]  /*0e30*/  IMAD.WIDE R4, R13, 0x4, R6 ;  /* 0x000000040d047825 */ /* 0x008fca00078e0206 */
[----:B------:R-:W3:Y:S01]  /*0e40*/  LDG.E R0, desc[UR8][R4.64] ;  /* 0x0000000804007981 */ /* 0x000ee2000c1e1900 */
[----:B------:R-:W-:-:S05]  /*0e50*/  VIADD R17, R17, 0x1 ;  /* 0x0000000111117836 */ /* 0x000fca0000000000 */
        /* <DEDUP_REMOVED lines=13> */
[----:B------:R-:W-:Y:S05]  /*0f30*/  CALL.REL.NOINC `($__internal_2_$__cuda_sm3x_div_rn_noftz_f32_slowpath) ;  /* 0x0000000400587944 */ /* 0x000fea0003c00000 */
.L_x_72:
[----:B------:R3:W-:Y:S01]  /*0f40*/  STG.E desc[UR8][R4.64], R3 ;  /* 0x0000000304007986 */ /* 0x0007e2000c101908 */
[----:B------:R-:W-:Y:S02]  /*0f50*/  IADD3 R19, PT, PT, R19, 0x1, RZ ;  /* 0x0000000113137810 */ /* 0x000fe40007ffe0ff */
[----:B------:R-:W-:Y:S01]  /*0f60*/  IADD3 R13, PT, PT, R13, 0x1, RZ ;  /* 0x000000010d0d7810 */ /* 0x000fe20007ffe0ff */
[----:B------:R-:W-:Y:S06]  /*0f70*/  @P2 BRA `(.L_x_73) ;  /* 0xfffffffc00a42947 */ /* 0x000fec000383ffff */
.L_x_71:
[----:B------:R-:W0:Y:S02]  /*0f80*/  LDCU UR4, c[0x0][0x3a8] ;  /* 0x00007500ff0477ac */ /* 0x000e240008000800 */
[----:B0-----:R-:W-:-:S04]  /*0f90*/  IADD3 R0, PT, PT, R8, -UR4, RZ ;  /* 0x8000000408007c10 */ /* 0x001fc8000fffe0ff */
[----:B------:R-:W-:-:S13]  /*0fa0*/  ISETP.GT.U32.AND P0, PT, R0, -0x4, PT ;  /* 0xfffffffc0000780c */ /* 0x000fda0003f04070 */
[----:B------:R-:W-:Y:S05]  /*0fb0*/  @P0 EXIT ;  /* 0x000000000000094d */ /* 0x000fea0003800000 */
[----:B---3--:R-:W0:Y:S01]  /*0fc0*/  LDC.64 R4, c[0x0][0x3b8] ;  /* 0x0000ee00ff047b82 */ /* 0x008e220000000a00 */
[----:B--2---:R-:W-:Y:S01]  /*0fd0*/  IMAD R13, R9, UR4, R18 ;  /* 0x00000004090d7c24 */ /* 0x004fe2000f8e0212 */
[----:B------:R-:W-:-:S03]  /*0fe0*/  IADD3 R18, PT, PT, R18, -UR4, RZ ;  /* 0x8000000412127c10 */ /* 0x000fc6000fffe0ff */
[----:B------:R-:W-:-:S07]  /*0ff0*/  IMAD.IADD R17, R13, 0x1, -R2 ;  /* 0x000000010d117824 */ /* 0x000fce00078e0a02 */
.L_x_78:
[----:B0-----:R-:W-:-:S05]  /*1000*/  IMAD.WIDE R8, R17, 0x4, R4 ;  /* 0x0000000411087825 */ /* 0x001fca00078e0204 */
[----:B-12---:R-:W2:Y:S01]  /*1010*/  LDG.E R11, desc[UR8][R8.64] ;  /* 0x00000008080b7981 */ /* 0x006ea2000c1e1900 */
        /* <DEDUP_REMOVED lines=17> */
.L_x_74:
        /* <DEDUP_REMOVED lines=15> */
[----:B------:R-:W-:Y:S05]  /*1220*/  CALL.REL.NOINC `($__internal_2_$__cuda_sm3x_div_rn_noftz_f32_slowpath) ;  /* 0x00000000009c7944 */ /* 0x000fea0003c00000 */
[----:B------:R-:W-:-:S07]  /*1230*/  MOV R11, R3 ;  /* 0x00000003000b7202 */ /* 0x000fce0000000f00 */
.L_x_75:
        /* <DEDUP_REMOVED lines=16> */
.L_x_76:
        /* <DEDUP_REMOVED lines=15> */
[----:B------:R-:W-:Y:S05]  /*1430*/  CALL.REL.NOINC `($__internal_2_$__cuda_sm3x_div_rn_noftz_f32_slowpath) ;  /* 0x0000000000187944 */ /* 0x000fea0003c00000 */
[----:B------:R-:W-:-:S07]  /*1440*/  MOV R11, R3 ;  /* 0x00000003000b7202 */ /* 0x000fce0000000f00 */
.L_x_77:
[----:B------:R2:W-:Y:S01]  /*1450*/  STG.E desc[UR8][R6.64+0xc], R11 ;  /* 0x00000c0b06007986 */ /* 0x0005e2000c101908 */
[----:B------:R-:W-:Y:S02]  /*1460*/  IADD3 R13, PT, PT, R13, 0x4, RZ ;  /* 0x000000040d0d7810 */ /* 0x000fe40007ffe0ff */
[----:B------:R-:W-:Y:S01]  /*1470*/  IADD3 R17, PT, PT, R17, 0x4, RZ ;  /* 0x0000000411117810 */ /* 0x000fe20007ffe0ff */
[----:B------:R-:W-:Y:S06]  /*1480*/  @P2 BRA `(.L_x_78) ;  /* 0xfffffff800dc2947 */ /* 0x000fec000383ffff */
[----:B------:R-:W-:Y:S05]  /*1490*/  EXIT ;  /* 0x000000000000794d */ /* 0x000fea0003800000 */
        .weak           $__internal_2_$__cuda_sm3x_div_rn_noftz_f32_slowpath
        .type           $__internal_2_$__cuda_sm3x_div_rn_noftz_f32_slowpath,@function
        .size           $__internal_2_$__cuda_sm3x_div_rn_noftz_f32_slowpath,(.L_x_90 - $__internal_2_$__cuda_sm3x_div_rn_noftz_f32_slowpath)
$__internal_2_$__cuda_sm3x_div_rn_noftz_f32_slowpath:
        /* <DEDUP_REMOVED lines=28> */
[----:B------:R-:W-:Y:S01]  /*1660*/  @P0 IMAD.MOV.U32 R12, RZ, RZ, RZ ;  /* 0x000000ffff0c0224 */ /* 0x000fe200078e00ff */
[----:B------:R-:W-:Y:S01]  /*1670*/  @!P0 MOV R12, 0xffffffc0 ;  /* 0xffffffc0000c8802 */ /* 0x000fe20000000f00 */
[----:B------:R-:W-:Y:S01]  /*1680*/  @!P0 FFMA R0, R0, 1.84467440737095516160e+19, RZ ;  /* 0x5f80000000008823 */ /* 0x000fe200000000ff */
[----:B------:R-:W-:Y:S02]  /*1690*/  @!P1 FFMA R3, R3, 1.84467440737095516160e+19, RZ ;  /* 0x5f80000003039823 */ /* 0x000fe400000000ff */
[----:B------:R-:W-:-:S07]  /*16a0*/  @!P1 IADD3 R12, PT, PT, R12, 0x40, RZ ;  /* 0x000000400c0c9810 */ /* 0x000fce0007ffe0ff */
.L_x_79:
[----:B------:R-:W-:Y:S02]  /*16b0*/  LEA R14, R11, 0xc0800000, 0x17 ;  /* 0xc08000000b0e7811 */ /* 0x000fe400078eb8ff */
[----:B------:R-:W-:Y:S02]  /*16c0*/  IADD3 R16, PT, PT, R16, -0x7f, RZ ;  /* 0xffffff8110107810 */ /* 0x000fe40007ffe0ff */
[----:B------:R-:W-:-:S03]  /*16d0*/  IADD3 R21, PT, PT, -R14, R3, RZ ;  /* 0x000000030e157210 */ /* 0x000fc60007ffe1ff */
[----:B------:R-:W-:Y:S01]  /*16e0*/  IMAD R0, R16, -0x800000, R0 ;  /* 0xff80000010007824 */ /* 0x000fe200078e0200 */
[----:B------:R-:W0:Y:S01]  /*16f0*/  MUFU.RCP R14, R21 ;  /* 0x00000015000e7308 */ /* 0x000e220000001000 */
[----:B------:R-:W-:-:S04]  /*1700*/  FADD.FTZ R15, -R21, -RZ ;  /* 0x800000ff150f7221 */ /* 0x000fc80000010100 */
[----:B0-----:R-:W-:-:S04]  /*1710*/  FFMA R3, R14, R15, 1 ;  /* 0x3f8000000e037423 */ /* 0x001fc8000000000f */
[----:B------:R-:W-:-:S04]  /*1720*/  FFMA R14, R14, R3, R14 ;  /* 0x000000030e0e7223 */ /* 0x000fc8000000000e */
[----:B------:R-:W-:-:S04]  /*1730*/  FFMA R3, R0, R14, RZ ;  /* 0x0000000e00037223 */ /* 0x000fc800000000ff */
[----:B------:R-:W-:-:S04]  /*1740*/  FFMA R20, R15, R3, R0 ;  /* 0x000000030f147223 */ /* 0x000fc80000000000 */
[----:B------:R-:W-:-:S04]  /*1750*/  FFMA R3, R14, R20, R3 ;  /* 0x000000140e037223 */ /* 0x000fc80000000003 */
[----:B------:R-:W-:Y:S01]  /*1760*/  FFMA R20, R15, R3, R0 ;  /* 0x000000030f147223 */ /* 0x000fe20000000000 */
[----:B------:R-:W-:-:S03]  /*1770*/  IADD3 R15, PT, PT, R16, 0x7f, -R11 ;  /* 0x0000007f100f7810 */ /* 0x000fc60007ffe80b */
[----:B------:R-:W-:Y:S01]  /*1780*/  FFMA R0, R14, R20, R3 ;  /* 0x000000140e007223 */ /* 0x000fe20000000003 */
[----:B------:R-:W-:-:S04]  /*1790*/  IADD3 R15, PT, PT, R15, R12, RZ ;  /* 0x0000000c0f0f7210 */ /* 0x000fc80007ffe0ff */
[----:B------:R-:W-:-:S04]  /*17a0*/  SHF.R.U32.HI R11, RZ, 0x17, R0 ;  /* 0x00000017ff0b7819 */ /* 0x000fc80000011600 */
[----:B------:R-:W-:-:S04]  /*17b0*/  LOP3.LUT R12, R11, 0xff, RZ, 0xc0, !PT ;  /* 0x000000ff0b0c7812 */ /* 0x000fc800078ec0ff */
[----:B------:R-:W-:-:S05]  /*17c0*/  IADD3 R11, PT, PT, R12, R15, RZ ;  /* 0x0000000f0c0b7210 */ /* 0x000fca0007ffe0ff */
[----:B------:R-:W-:-:S05]  /*17d0*/  VIADD R12, R11, 0xffffffff ;  /* 0xffffffff0b0c7836 */ /* 0x000fca0000000000 */
        /* <DEDUP_REMOVED lines=12> */
[----:B------:R-:W-:Y:S02]  /*18a0*/  IADD3 R14, PT, PT, R11, 0x20, RZ ;  /* 0x000000200b0e7810 */ /* 0x000fe40007ffe0ff */
[----:B------:R-:W-:Y:S02]  /*18b0*/  LOP3.LUT R15, R15, 0x7fffff, RZ, 0xc0, !PT ;  /* 0x007fffff0f0f7812 */ /* 0x000fe400078ec0ff */
[----:B------:R-:W-:Y:S02]  /*18c0*/  ISETP.NE.AND P3, PT, R11, RZ, PT ;  /* 0x000000ff0b00720c */ /* 0x000fe40003f65270 */
        /* <DEDUP_REMOVED lines=16> */
.L_x_85:
[----:B------:R-:W-:-:S04]  /*19d0*/  LOP3.LUT R0, R0, 0x80000000, RZ, 0xc0, !PT ;  /* 0x8000000000007812 */ /* 0x000fc800078ec0ff */
[----:B------:R-:W-:Y:S01]  /*19e0*/  LOP3.LUT R0, R0, 0x7f800000, RZ, 0xfc, !PT ;  /* 0x7f80000000007812 */ /* 0x000fe200078efcff */
[----:B------:R-:W-:Y:S06]  /*19f0*/  BRA `(.L_x_86) ;  /* 0x0000000000287947 */ /* 0x000fec0003800000 */
.L_x_84:
[----:B------:R-:W-:Y:S01]  /*1a00*/  LEA R0, R15, R0, 0x17 ;  /* 0x000000000f007211 */ /* 0x000fe200078eb8ff */
[----:B------:R-:W-:Y:S06]  /*1a10*/  BRA `(.L_x_86) ;  /* 0x0000000000207947 */ /* 0x000fec0003800000 */
.L_x_83:
[----:B------:R-:W-:-:S04]  /*1a20*/  LOP3.LUT R0, R3, 0x80000000, R0, 0x48, !PT ;  /* 0x8000000003007812 */ /* 0x000fc800078e4800 */
[----:B------:R-:W-:Y:S01]  /*1a30*/  LOP3.LUT R0, R0, 0x7f800000, RZ, 0xfc, !PT ;  /* 0x7f80000000007812 */ /* 0x000fe200078efcff */
[----:B------:R-:W-:Y:S06]  /*1a40*/  BRA `(.L_x_86) ;  /* 0x0000000000147947 */ /* 0x000fec0003800000 */
.L_x_82:
[----:B------:R-:W-:Y:S01]  /*1a50*/  LOP3.LUT R0, R3, 0x80000000, R0, 0x48, !PT ;  /* 0x8000000003007812 */ /* 0x000fe200078e4800 */
[----:B------:R-:W-:Y:S06]  /*1a60*/  BRA `(.L_x_86) ;  /* 0x00000000000c7947 */ /* 0x000fec0003800000 */
.L_x_81:
[----:B------:R-:W0:Y:S01]  /*1a70*/  MUFU.RSQ R0, -QNAN ;  /* 0xffc0000000007908 */ /* 0x000e220000001400 */
[----:B------:R-:W-:Y:S05]  /*1a80*/  BRA `(.L_x_86) ;  /* 0x0000000000047947 */ /* 0x000fea0003800000 */
.L_x_80:
[----:B------:R-:W-:-:S07]  /*1a90*/  FADD.FTZ R0, R0, R3 ;  /* 0x0000000300007221 */ /* 0x000fce0000010000 */
.L_x_86:
[----:B------:R-:W-:Y:S01]  /*1aa0*/  HFMA2 R11, -RZ, RZ, 0, 0 ;  /* 0x00000000ff0b7431 */ /* 0x000fe200000001ff */
[----:B0-----:R-:W-:-:S03]  /*1ab0*/  MOV R3, R0 ;  /* 0x0000000000037202 */ /* 0x001fc60000000f00 */
[----:B------:R-:W-:Y:S05]  /*1ac0*/  RET.REL.NODEC R10 `(cvi_batch_f32) ;  /* 0xffffffe40a4c7950 */ /* 0x000fea0003c3ffff */
.L_x_87:
        /* <DEDUP_REMOVED lines=11> */
.L_x_90:


//--------------------- .nv.shared.reserved.0     --------------------------
	.section	.nv.shared.reserved.0,"aw",@nobits
	.weak		__nv_reservedSMEM_offset_0_alias
	.size		__nv_reservedSMEM_offset_0_alias, 0, 64
	.other		__nv_reservedSMEM_offset_0_alias,@"STO_CUDA_RESERVED_SHARED STV_DEFAULT"
__nv_reservedSMEM_offset_0_alias:
	.zero		0
	.zero		64


//--------------------- .nv.constant0.cvi_many_series_one_param_f32 --------------------------
	.section	.nv.constant0.cvi_many_series_one_param_f32,"a",@progbits
	.sectionflags	@""
	.align	4
.nv.constant0.cvi_many_series_one_param_f32:
	.zero		944


//--------------------- .nv.constant0.cvi_batch_from_range_f32 --------------------------
	.section	.nv.constant0.cvi_batch_from_range_f32,"a",@progbits
	.sectionflags	@""
	.align	4
.nv.constant0.cvi_batch_from_range_f32:
	.zero		952


//--------------------- .nv.constant0.cvi_batch_f32 --------------------------
	.section	.nv.constant0.cvi_batch_f32,"a",@progbits
	.sectionflags	@""
	.align	4
.nv.constant0.cvi_batch_f32:
	.zero		960


//--------------------- SYMBOLS --------------------------

	.type		.nv.reservedSmem.offset0,@object
	.size		.nv.reservedSmem.offset0,0x4
